def matmul_kernel(
    a_ptr,
    b_ptr,
    c_ptr,
    M,
    N,
    K,
    stride_am,
    stride_ak,
    stride_bk,
    stride_bn,
    stride_cm,
    stride_cn,
    BLOCK_M: tl.constexpr,
    BLOCK_N: tl.constexpr,
    BLOCK_K: tl.constexpr,
    GROUP_M: tl.constexpr,
):
    pid = tl.program_id(axis=0)
    num_pid_m = tl.cdiv(M, BLOCK_M)
    num_pid_n = tl.cdiv(N, BLOCK_N)
    num_pid_in_group = GROUP_M * num_pid_n
    group_id = pid // num_pid_in_group
    first_pid_m = group_id * GROUP_M
    group_size_m = min(num_pid_m - first_pid_m, GROUP_M)
    pid_m = first_pid_m + ((pid % num_pid_in_group) % group_size_m)
    pid_n = (pid % num_pid_in_group) // group_size_m

    offs_am = (pid_m * BLOCK_M + tl.arange(0, BLOCK_M)) % M
    offs_bn = (pid_n * BLOCK_N + tl.arange(0, BLOCK_N)) % N
    offs_k = tl.arange(0, BLOCK_K)
    a_ptrs = a_ptr + offs_am[:, None] * stride_am + offs_k[None, :] * stride_ak
    b_ptrs = b_ptr + offs_k[:, None] * stride_bk + offs_bn[None, :] * stride_bn

    acc = tl.zeros((BLOCK_M, BLOCK_N), dtype=tl.float32)
    for kk in range(0, tl.cdiv(K, BLOCK_K)):
        a = tl.load(a_ptrs, mask=offs_k[None, :] < K - kk * BLOCK_K, other=0.0)
        b = tl.load(b_ptrs, mask=offs_k[:, None] < K - kk * BLOCK_K, other=0.0)
        acc = tl.dot(a, b, acc)
        a_ptrs += BLOCK_K * stride_ak
        b_ptrs += BLOCK_K * stride_bk

    c = acc.to(c_ptr.dtype.element_ty)
    offs_cm = pid_m * BLOCK_M + tl.arange(0, BLOCK_M)
    offs_cn = pid_n * BLOCK_N + tl.arange(0, BLOCK_N)
    c_ptrs = c_ptr + offs_cm[:, None] * stride_cm + offs_cn[None, :] * stride_cn
    mask = (offs_cm[:, None] < M) & (offs_cn[None, :] < N)
    tl.store(c_ptrs, c, mask=mask)

# config = {"BLOCK_K": 64, "BLOCK_M": 256, "BLOCK_N": 128, "GROUP_M": 8, "arch": "sm_100", "dtype": "fp8e4m3", "num_ctas": 2, "num_stages": 3, "num_warps": 4}
# arch = sm_100


// ===== COMPILED SASS (sm_100a) =====

	.target	sm_100a

	.elftype	@"ET_EXEC"


//--------------------- .note.nv.tkinfo           --------------------------
	.section	.note.nv.tkinfo,"",@"SHT_NOTE"
	.sectionflags	@"SHF_NOTE_NV_TKINFO"
	.tkinfo
        /*0018*/ 	.word	0x00000081
        /*0030*/ 	.string	""
        /*0030*/ 	.string	"ptxas-blackwell"
        /*0030*/ 	.string	"Cuda compilation tools, release 12.9, V12.9.86"
        /*0030*/ 	.string	"Build cuda_12.9.r12.9/compiler.36037853_0"
        /*0030*/ 	.string	"-v  -suppress-debug-info  -lineinfo  -arch sm_100a "



//--------------------- .note.nv.cuver            --------------------------
	.section	.note.nv.cuver,"",@"SHT_NOTE"
	.sectionflags	@"SHF_NOTE_NV_CUVER"
        /*0018*/ 	.short	0x0001
        /*001a*/ 	.short	0x0064
        /*001c*/ 	.short	0x0001
        /*001e*/ 	.short	0x0000
        /*0020*/ 	.short	0x0001
        /*0022*/ 	.short	0x0000


//--------------------- .nv.info                  --------------------------
	.section	.nv.info,"",@"SHT_CUDA_INFO"
	.align	4


	//----- nvinfo : EIATTR_REGCOUNT
	.align		4
        /*0000*/ 	.byte	0x04, 0x2f
        /*0002*/ 	.short	(.L_6 - .L_5)
	.align		4
.L_5:
        /*0004*/ 	.word	index@(matmul_kernel)
        /*0008*/ 	.word	0x000000ff


	//----- nvinfo : EIATTR_FRAME_SIZE
	.align		4
.L_6:
        /*000c*/ 	.byte	0x04, 0x11
        /*000e*/ 	.short	(.L_8 - .L_7)
	.align		4
.L_7:
        /*0010*/ 	.word	index@($__internal_2_$__cuda_sm10x_tcgen05_guardrail_trap_unallocated_columns_being_dealloced)
        /*0014*/ 	.word	0x00000000


	//----- nvinfo : EIATTR_FRAME_SIZE
	.align		4
.L_8:
        /*0018*/ 	.byte	0x04, 0x11
        /*001a*/ 	.short	(.L_10 - .L_9)
	.align		4
.L_9:
        /*001c*/ 	.word	index@($__internal_1_$__cuda_sm10x_tcgen05_guardrail_trap_phase_invalid_during_alloc)
        /*0020*/ 	.word	0x00000000


	//----- nvinfo : EIATTR_FRAME_SIZE
	.align		4
.L_10:
        /*0024*/ 	.byte	0x04, 0x11
        /*0026*/ 	.short	(.L_12 - .L_11)
	.align		4
.L_11:
        /*0028*/ 	.word	index@($__internal_0_$__cuda_sm10x_tcgen05_guardrail_trap_col_being_dealloced_not_returned_by_alloc)
        /*002c*/ 	.word	0x00000000


	//----- nvinfo : EIATTR_FRAME_SIZE
	.align		4
.L_12:
        /*0030*/ 	.byte	0x04, 0x11
        /*0032*/ 	.short	(.L_14 - .L_13)
	.align		4
.L_13:
        /*0034*/ 	.word	index@(matmul_kernel)
        /*0038*/ 	.word	0x00000000


	//----- nvinfo : EIATTR_MIN_STACK_SIZE
	.align		4
.L_14:
        /*003c*/ 	.byte	0x04, 0x12
        /*003e*/ 	.short	(.L_16 - .L_15)
	.align		4
.L_15:
        /*0040*/ 	.word	index@(matmul_kernel)
        /*0044*/ 	.word	0x00000000
.L_16:


//--------------------- .nv.info.matmul_kernel    --------------------------
	.section	.nv.info.matmul_kernel,"",@"SHT_CUDA_INFO"
	.sectionflags	@""
	.align	4


	//----- nvinfo : EIATTR_CUDA_API_VERSION
	.align		4
        /*0000*/ 	.byte	0x04, 0x37
        /*0002*/ 	.short	(.L_18 - .L_17)
.L_17:
        /*0004*/ 	.word	0x00000081


	//----- nvinfo : EIATTR_KPARAM_INFO
	.align		4
.L_18:
        /*0008*/ 	.byte	0x04, 0x17
        /*000a*/ 	.short	(.L_20 - .L_19)
.L_19:
        /*000c*/ 	.word	0x00000000
        /*0010*/ 	.short	0x000d
        /*0012*/ 	.short	0x0048
        /*0014*/ 	.byte	0x00, 0xf4, 0x21, 0x00


	//----- nvinfo : EIATTR_KPARAM_INFO
	.align		4
.L_20:
        /*0018*/ 	.byte	0x04, 0x17
        /*001a*/ 	.short	(.L_22 - .L_21)
.L_21:
        /*001c*/ 	.word	0x00000000
        /*0020*/ 	.short	0x000c
        /*0022*/ 	.short	0x0040
        /*0024*/ 	.byte	0x00, 0xf4, 0x21, 0x00


	//----- nvinfo : EIATTR_KPARAM_INFO
	.align		4
.L_22:
        /*0028*/ 	.byte	0x04, 0x17
        /*002a*/ 	.short	(.L_24 - .L_23)
.L_23:
        /*002c*/ 	.word	0x00000000
        /*0030*/ 	.short	0x000b
        /*0032*/ 	.short	0x0038
        /*0034*/ 	.byte	0x00, 0xf0, 0x11, 0x00


	//----- nvinfo : EIATTR_KPARAM_INFO
	.align		4
.L_24:
        /*0038*/ 	.byte	0x04, 0x17
        /*003a*/ 	.short	(.L_26 - .L_25)
.L_25:
        /*003c*/ 	.word	0x00000000
        /*0040*/ 	.short	0x000a
        /*0042*/ 	.short	0x0034
        /*0044*/ 	.byte	0x00, 0xf0, 0x11, 0x00


	//----- nvinfo : EIATTR_KPARAM_INFO
	.align		4
.L_26:
        /*0048*/ 	.byte	0x04, 0x17
        /*004a*/ 	.short	(.L_28 - .L_27)
.L_27:
        /*004c*/ 	.word	0x00000000
        /*0050*/ 	.short	0x0009
        /*0052*/ 	.short	0x0030
        /*0054*/ 	.byte	0x00, 0xf0, 0x11, 0x00


	//----- nvinfo : EIATTR_KPARAM_INFO
	.align		4
.L_28:
        /*0058*/ 	.byte	0x04, 0x17
        /*005a*/ 	.short	(.L_30 - .L_29)
.L_29:
        /*005c*/ 	.word	0x00000000
        /*0060*/ 	.short	0x0008
        /*0062*/ 	.short	0x002c
        /*0064*/ 	.byte	0x00, 0xf0, 0x11, 0x00


	//----- nvinfo : EIATTR_KPARAM_INFO
	.align		4
.L_30:
        /*0068*/ 	.byte	0x04, 0x17
        /*006a*/ 	.short	(.L_32 - .L_31)
.L_31:
        /*006c*/ 	.word	0x00000000
        /*0070*/ 	.short	0x0007
        /*0072*/ 	.short	0x0028
        /*0074*/ 	.byte	0x00, 0xf0, 0x11, 0x00


	//----- nvinfo : EIATTR_KPARAM_INFO
	.align		4
.L_32:
        /*0078*/ 	.byte	0x04, 0x17
        /*007a*/ 	.short	(.L_34 - .L_33)
.L_33:
        /*007c*/ 	.word	0x00000000
        /*0080*/ 	.short	0x0006
        /*0082*/ 	.short	0x0024
        /*0084*/ 	.byte	0x00, 0xf0, 0x11, 0x00


	//----- nvinfo : EIATTR_KPARAM_INFO
	.align		4
.L_34:
        /*0088*/ 	.byte	0x04, 0x17
        /*008a*/ 	.short	(.L_36 - .L_35)
.L_35:
        /*008c*/ 	.word	0x00000000
        /*0090*/ 	.short	0x0005
        /*0092*/ 	.short	0x0020
        /*0094*/ 	.byte	0x00, 0xf0, 0x11, 0x00


	//----- nvinfo : EIATTR_KPARAM_INFO
	.align		4
.L_36:
        /*0098*/ 	.byte	0x04, 0x17
        /*009a*/ 	.short	(.L_38 - .L_37)
.L_37:
        /*009c*/ 	.word	0x00000000
        /*00a0*/ 	.short	0x0004
        /*00a2*/ 	.short	0x001c
        /*00a4*/ 	.byte	0x00, 0xf0, 0x11, 0x00


	//----- nvinfo : EIATTR_KPARAM_INFO
	.align		4
.L_38:
        /*00a8*/ 	.byte	0x04, 0x17
        /*00aa*/ 	.short	(.L_40 - .L_39)
.L_39:
        /*00ac*/ 	.word	0x00000000
        /*00b0*/ 	.short	0x0003
        /*00b2*/ 	.short	0x0018
        /*00b4*/ 	.byte	0x00, 0xf0, 0x11, 0x00


	//----- nvinfo : EIATTR_KPARAM_INFO
	.align		4
.L_40:
        /*00b8*/ 	.byte	0x04, 0x17
        /*00ba*/ 	.short	(.L_42 - .L_41)
.L_41:
        /*00bc*/ 	.word	0x00000000
        /*00c0*/ 	.short	0x0002
        /*00c2*/ 	.short	0x0010
        /*00c4*/ 	.byte	0x00, 0xf4, 0x21, 0x00


	//----- nvinfo : EIATTR_KPARAM_INFO
	.align		4
.L_42:
        /*00c8*/ 	.byte	0x04, 0x17
        /*00ca*/ 	.short	(.L_44 - .L_43)
.L_43:
        /*00cc*/ 	.word	0x00000000
        /*00d0*/ 	.short	0x0001
        /*00d2*/ 	.short	0x0008
        /*00d4*/ 	.byte	0x00, 0xf4, 0x21, 0x00


	//----- nvinfo : EIATTR_KPARAM_INFO
	.align		4
.L_44:
        /*00d8*/ 	.byte	0x04, 0x17
        /*00da*/ 	.short	(.L_46 - .L_45)
.L_45:
        /*00dc*/ 	.word	0x00000000
        /*00e0*/ 	.short	0x0000
        /*00e2*/ 	.short	0x0000
        /*00e4*/ 	.byte	0x00, 0xf4, 0x21, 0x00


	//----- nvinfo : EIATTR_EXPLICIT_CLUSTER
	.align		4
.L_46:
        /*00e8*/ 	.byte	0x01, 0x3e
	.zero		2


	//----- nvinfo : EIATTR_CTA_PER_CLUSTER
	.align		4
        /*00ec*/ 	.byte	0x04, 0x3d
        /*00ee*/ 	.short	(.L_48 - .L_47)
.L_47:
        /*00f0*/ 	.word	0x00000002
        /*00f4*/ 	.word	0x00000001
        /*00f8*/ 	.word	0x00000001


	//----- nvinfo : EIATTR_AT_ENTRY_FRAGMENTS
	.align		4
.L_48:
        /*00fc*/ 	.byte	0x04, 0x4f
        /*00fe*/ 	.short	(.L_50 - .L_49)


	//   ....[0]....
.L_49:
        /*0100*/ 	.word	0x00000004


	//   ....[1]....
        /*0104*/ 	.word	0x00000005


	//----- nvinfo : EIATTR_RESERVED_SMEM_USED
	.align		4
.L_50:
        /*0108*/ 	.byte	0x01, 0x41
	.zero		2


	//----- nvinfo : EIATTR_SPARSE_MMA_MASK
	.align		4
        /*010c*/ 	.byte	0x03, 0x50
        /*010e*/ 	.short	0x0000


	//----- nvinfo : EIATTR_TCGEN05_2CTA_USED
	.align		4
        /*0110*/ 	.byte	0x01, 0x52
	.zero		2


	//----- nvinfo : EIATTR_MAXREG_COUNT
	.align		4
        /*0114*/ 	.byte	0x03, 0x1b
        /*0116*/ 	.short	0x00ff


	//----- nvinfo : EIATTR_NUM_BARRIERS
	.align		4
        /*0118*/ 	.byte	0x02, 0x4c
        /*011a*/ 	.byte	0x01
	.zero		1


	//----- nvinfo : EIATTR_INT_WARP_WIDE_INSTR_OFFSETS
	.align		4
        /*011c*/ 	.byte	0x04, 0x31
        /*011e*/ 	.short	(.L_52 - .L_51)


	//   ....[0]....
.L_51:
        /*0120*/ 	.word	0x00001650


	//   ....[1]....
        /*0124*/ 	.word	0x00001680


	//   ....[2]....
        /*0128*/ 	.word	0x00005400


	//   ....[3]....
        /*012c*/ 	.word	0x0000e340


	//   ....[4]....
        /*0130*/ 	.word	0x0000e390


	//----- nvinfo : EIATTR_COOP_GROUP_MASK_REGIDS
	.align		4
.L_52:
        /*0134*/ 	.byte	0x04, 0x29
        /*0136*/ 	.short	(.L_54 - .L_53)


	//   ....[0]....
.L_53:
        /*0138*/ 	.word	0xffffffff


	//   ....[1]....
        /*013c*/ 	.word	0xffffffff


	//   ....[2]....
        /*0140*/ 	.word	0xffffffff


	//   ....[3]....
        /*0144*/ 	.word	0xffffffff


	//----- nvinfo : EIATTR_COOP_GROUP_INSTR_OFFSETS
	.align		4
.L_54:
        /*0148*/ 	.byte	0x04, 0x28
        /*014a*/ 	.short	(.L_56 - .L_55)


	//   ....[0]....
.L_55:
        /*014c*/ 	.word	0x00000070


	//   ....[1]....
        /*0150*/ 	.word	0x00000670


	//   ....[2]....
        /*0154*/ 	.word	0x0000e1d0


	//   ....[3]....
        /*0158*/ 	.word	0x0000e440


	//----- nvinfo : EIATTR_VRC_CTA_INIT_COUNT
	.align		4
.L_56:
        /*015c*/ 	.byte	0x02, 0x4a
        /*015e*/ 	.byte	0x80
	.zero		1


	//----- nvinfo : EIATTR_MBARRIER_INSTR_OFFSETS
	.align		4
        /*0160*/ 	.byte	0x04, 0x39
        /*0162*/ 	.short	(.L_58 - .L_57)


	//   ....[0]....
.L_57:
        /*0164*/ 	.word	0x000002f0
        /*0168*/ 	.word	0x00000007
        /*016c*/ 	.word	0x00000000
        /*0170*/ 	.short	0x010a
        /*0172*/ 	.byte	0xff
	.zero		1


	//   ....[1]....
        /*0174*/ 	.word	0x00000310
        /*0178*/ 	.word	0x00000007
        /*017c*/ 	.word	0x00000000
        /*0180*/ 	.short	0x010a
        /*0182*/ 	.byte	0xff
	.zero		1


	//   ....[2]....
        /*0184*/ 	.word	0x000004e0
        /*0188*/ 	.word	0x00000009
        /*018c*/ 	.word	0x00000000
        /*0190*/ 	.short	0x010a
        /*0192*/ 	.byte	0xff
	.zero		1


	//   ....[3]....
        /*0194*/ 	.word	0x00000500
        /*0198*/ 	.word	0x00000009
        /*019c*/ 	.word	0x00000000
        /*01a0*/ 	.short	0x010a
        /*01a2*/ 	.byte	0xff
	.zero		1


	//   ....[4]....
        /*01a4*/ 	.word	0x000005f0
        /*01a8*/ 	.word	0x00000005
        /*01ac*/ 	.word	0x00000000
        /*01b0*/ 	.short	0x0101
        /*01b2*/ 	.byte	0xff
	.zero		1


	//   ....[5]....
        /*01b4*/ 	.word	0x00001810
        /*01b8*/ 	.word	0x000000ff
        /*01bc*/ 	.word	0x00000000
        /*01c0*/ 	.short	0x0100
        /*01c2*/ 	.byte	0x0c
	.zero		1


	//   ....[6]....
        /*01c4*/ 	.word	0x00005680
        /*01c8*/ 	.word	0x000000ff
        /*01cc*/ 	.word	0x00006008
        /*01d0*/ 	.short	0x0100
        /*01d2*/ 	.byte	0x0a
	.zero		1


	//   ....[7]....
        /*01d4*/ 	.word	0x00007000
        /*01d8*/ 	.word	0x000000ff
        /*01dc*/ 	.word	0x00000000
        /*01e0*/ 	.short	0x010a
        /*01e2*/ 	.byte	0x0c
	.zero		1


	//   ....[8]....
        /*01e4*/ 	.word	0x00009cd0
        /*01e8*/ 	.word	0x000000ff
        /*01ec*/ 	.word	0x00000000
        /*01f0*/ 	.short	0x010a
        /*01f2*/ 	.byte	0x0c
	.zero		1


	//   ....[9]....
        /*01f4*/ 	.word	0x00009e60
        /*01f8*/ 	.word	0x000000ff
        /*01fc*/ 	.word	0x00006000
        /*0200*/ 	.short	0x0108
        /*0202*/ 	.byte	0x0a
	.zero		1


	//   ....[10]....
        /*0204*/ 	.word	0x00009f00
        /*0208*/ 	.word	0x000000ff
        /*020c*/ 	.word	0x00006008
        /*0210*/ 	.short	0x0108
        /*0212*/ 	.byte	0x0a
	.zero		1


	//   ....[11]....
        /*0214*/ 	.word	0x0000e470
        /*0218*/ 	.word	0x00000007
        /*021c*/ 	.word	0x00000000
        /*0220*/ 	.short	0x010a
        /*0222*/ 	.byte	0xff
	.zero		1


	//   ....[12]....
        /*0224*/ 	.word	0x0000e4d0
        /*0228*/ 	.word	0x00000009
        /*022c*/ 	.word	0x00000000
        /*0230*/ 	.short	0x010a
        /*0232*/ 	.byte	0xff
	.zero		1


	//   ....[13]....
        /*0234*/ 	.word	0x0000e520
        /*0238*/ 	.word	0x000000ff
        /*023c*/ 	.word	0x00000000
        /*0240*/ 	.short	0x010a
        /*0242*/ 	.byte	0x0c
	.zero		1


	//   ....[14]....
        /*0244*/ 	.word	0x0000e550
        /*0248*/ 	.word	0x000000ff
        /*024c*/ 	.word	0x00000000
        /*0250*/ 	.short	0x010a
        /*0252*/ 	.byte	0x0c
	.zero		1


	//----- nvinfo : EIATTR_NUM_MBARRIERS
	.align		4
.L_58:
        /*0254*/ 	.byte	0x03, 0x38
        /*0256*/ 	.short	0x0002


	//----- nvinfo : EIATTR_EXIT_INSTR_OFFSETS
	.align		4
        /*0258*/ 	.byte	0x04, 0x1c
        /*025a*/ 	.short	(.L_60 - .L_59)


	//   ....[0]....
.L_59:
        /*025c*/ 	.word	0x0000e450


	//----- nvinfo : EIATTR_REQNTID
	.align		4
.L_60:
        /*0260*/ 	.byte	0x04, 0x10
        /*0262*/ 	.short	(.L_62 - .L_61)
.L_61:
        /*0264*/ 	.word	0x00000080
        /*0268*/ 	.word	0x00000001
        /*026c*/ 	.word	0x00000001


	//----- nvinfo : EIATTR_CRS_STACK_SIZE
	.align		4
.L_62:
        /*0270*/ 	.byte	0x04, 0x1e
        /*0272*/ 	.short	(.L_64 - .L_63)
.L_63:
        /*0274*/ 	.word	0x00000000


	//----- nvinfo : EIATTR_CBANK_PARAM_SIZE
	.align		4
.L_64:
        /*0278*/ 	.byte	0x03, 0x19
        /*027a*/ 	.short	0x0050


	//----- nvinfo : EIATTR_PARAM_CBANK
	.align		4
        /*027c*/ 	.byte	0x04, 0x0a
        /*027e*/ 	.short	(.L_66 - .L_65)
	.align		4
.L_65:
        /*0280*/ 	.word	index@(.nv.constant0.matmul_kernel)
        /*0284*/ 	.short	0x0380
        /*0286*/ 	.short	0x0050


	//----- nvinfo : EIATTR_SW_WAR
	.align		4
.L_66:
        /*0288*/ 	.byte	0x04, 0x36
        /*028a*/ 	.short	(.L_68 - .L_67)
.L_67:
        /*028c*/ 	.word	0x00000008
.L_68:


//--------------------- .nv.compat                --------------------------
	.section	.nv.compat,"",@"SHT_CUDA_COMPAT_INFO"
	.align	4
        /*0000*/ 	.byte	0x02, 0x02, 0x02, 0x00, 0x02, 0x05, 0x05, 0x00, 0x02, 0x03, 0x00, 0x00, 0x02, 0x06, 0x01, 0x00


//--------------------- .nv.callgraph             --------------------------
	.section	.nv.callgraph,"",@"SHT_CUDA_CALLGRAPH"
	.align	4
	.sectionentsize	8
	.align		4
        /*0000*/ 	.word	0x00000000
	.align		4
        /*0004*/ 	.word	0xffffffff
	.align		4
        /*0008*/ 	.word	0x00000000
	.align		4
        /*000c*/ 	.word	0xfffffffe
	.align		4
        /*0010*/ 	.word	0x00000000
	.align		4
        /*0014*/ 	.word	0xfffffffd
	.align		4
        /*0018*/ 	.word	0x00000000
	.align		4
        /*001c*/ 	.word	0xfffffffc


//--------------------- .text.matmul_kernel       --------------------------
	.section	.text.matmul_kernel,"ax",@progbits
	.align	128
        .global         matmul_kernel
        .type           matmul_kernel,@function
        .size           matmul_kernel,(.L_x_28 - matmul_kernel)
        .other          matmul_kernel,@"STO_CUDA_ENTRY STV_DEFAULT"
matmul_kernel:
.text.matmul_kernel:
[----:B------:R-:W0:Y:S01]  /*0000*/  LDC R1, c[0x0][0x37c] ;  /* 0x0000df00ff017b82 */ /* 0x000e220000000800 */
[----:B------:R-:W1:Y:S01]  /*0010*/  S2R R169, SR_TID.X ;  /* 0x0000000000a97919 */ /* 0x000e620000002100 */
[----:B------:R-:W2:Y:S01]  /*0020*/  LDCU.64 UR18, c[0x0][0x358] ;  /* 0x00006b00ff1277ac */ /* 0x000ea20008000a00 */
[----:B-1----:R-:W-:-:S13]  /*0030*/  ISETP.GE.U32.AND P0, PT, R169, 0x20, PT ;  /* 0x00000020a900780c */ /* 0x002fda0003f06070 */
[----:B------:R-:W-:Y:S02]  /*0040*/  VOTEU.ANY UP0, P0 ;  /* 0x0000000000ff7886 */ /* 0x000fe40000000100 */
[----:B0-2---:R-:W-:Y:S05]  /*0050*/  BRA.U UP0, `(.L_x_0) ;  /* 0x0000000500887547 */ /* 0x005fea000b800000 */
[----:B------:R-:W0:Y:S01]  /*0060*/  S2R R11, SR_CgaCtaId ;  /* 0x00000000000b7919 */ /* 0x000e220000008800 */
[----:B------:R-:W-:Y:S01]  /*0070*/  NOP ;  /* 0x0000000000007918 */ /* 0x000fe20000000000 */
[----:B------:R-:W-:-:S04]  /*0080*/  MOV R0, 0x40 ;  /* 0x0000004000007802 */ /* 0x000fc80000000f00 */
[----:B0-----:R-:W-:Y:S02]  /*0090*/  LEA R2, R11, R0, 0x18 ;  /* 0x000000000b027211 */ /* 0x001fe400078ec0ff */
[----:B------:R-:W-:-:S04]  /*00a0*/  MOV R0, 0x400 ;  /* 0x0000040000007802 */ /* 0x000fc80000000f00 */
[----:B------:R-:W0:Y:S01]  /*00b0*/  LDS.U8 R2, [R2] ;  /* 0x0000000002027984 */ /* 0x000e220000000000 */
[----:B------:R-:W-:Y:S02]  /*00c0*/  LEA R0, R11, R0, 0x18 ;  /* 0x000000000b007211 */ /* 0x000fe400078ec0ff */
[----:B0-----:R-:W-:-:S13]  /*00d0*/  ISETP.NE.AND P0, PT, R2, RZ, PT ;  /* 0x000000ff0200720c */ /* 0x001fda0003f05270 */
[----:B------:R-:W-:Y:S05]  /*00e0*/  @P0 BRA `(.L_x_1) ;  /* 0x00000004004c0947 */ /* 0x000fea0003800000 */
[C---:B------:R-:W-:Y:S02]  /*00f0*/  LOP3.LUT R2, R11.reuse, 0x1, RZ, 0xc0, !PT ;  /* 0x000000010b027812 */ /* 0x040fe400078ec0ff */
[----:B------:R-:W-:Y:S02]  /*0100*/  LOP3.LUT R5, R11, 0x1, RZ, 0x3c, !PT ;  /* 0x000000010b057812 */ /* 0x000fe400078e3cff */
[----:B------:R-:W-:-:S13]  /*0110*/  ISETP.NE.U32.AND P0, PT, R2, 0x1, PT ;  /* 0x000000010200780c */ /* 0x000fda0003f05070 */
[----:B------:R-:W-:Y:S05]  /*0120*/  @!P0 BRA `(.L_x_2) ;  /* 0x0000000000c08947 */ /* 0x000fea0003800000 */
[----:B------:R-:W-:Y:S01]  /*0130*/  ELECT P1, URZ, PT ;  /* 0x0000000000ff782f */ /* 0x000fe20003820000 */
[----:B------:R-:W-:-:S12]  /*0140*/  BSSY B0, `(.L_x_2) ;  /* 0x000002e000007945 */ /* 0x000fd80003800000 */
[----:B------:R-:W-:Y:S05]  /*0150*/  @!P1 BRA `(.L_x_3) ;  /* 0x0000000000b09947 */ /* 0x000fea0003800000 */
[----:B------:R-:W-:-:S05]  /*0160*/  UMOV UR4, 0x4 ;  /* 0x0000000400047882 */ /* 0x000fca0000000000 */
[----:B------:R-:W-:Y:S04]  /*0170*/  DEPBAR.LE SB0, 0x36 ;  /* 0x00008d800000791a */ /* 0x000fe80000000000 */
[----:B------:R-:W0:Y:S02]  /*0180*/  UTCATOMSWS.2CTA.FIND_AND_SET.ALIGN UP1, UR4, UR4 ;  /* 0x00000004000475e3 */ /* 0x000e240008220800 */
[----:B0-----:R-:W-:Y:S01]  /*0190*/  PLOP3.LUT P1, PT, PT, PT, UP1, 0x80, 0x8 ;  /* 0x000000000008781c */ /* 0x001fe20003f2f018 */
[----:B------:R-:W-:-:S03]  /*01a0*/  IMAD.U32 R4, RZ, RZ, UR4 ;  /* 0x00000004ff047e24 */ /* 0x000fc6000f8e00ff */
[----:B------:R-:W-:-:S04]  /*01b0*/  SEL R2, RZ, 0xffffffff, !P1 ;  /* 0xffffffffff027807 */ /* 0x000fc80004800000 */
[----:B------:R-:W-:-:S13]  /*01c0*/  ISETP.NE.AND P1, PT, R2, RZ, PT ;  /* 0x000000ff0200720c */ /* 0x000fda0003f25270 */
[----:B------:R-:W-:Y:S05]  /*01d0*/  @P1 BRA `(.L_x_4) ;  /* 0x0000000000241947 */ /* 0x000fea0003800000 */
.L_x_5:
[----:B------:R-:W-:Y:S05]  /*01e0*/  NANOSLEEP 0x64 ;  /* 0x000000640000795d */ /* 0x000fea0003800000 */
[----:B------:R-:W-:-:S05]  /*01f0*/  UMOV UR4, 0x4 ;  /* 0x0000000400047882 */ /* 0x000fca0000000000 */
[----:B------:R-:W-:Y:S04]  /*0200*/  DEPBAR.LE SB0, 0x36 ;  /* 0x00008d800000791a */ /* 0x000fe80000000000 */
[----:B------:R-:W0:Y:S02]  /*0210*/  UTCATOMSWS.2CTA.FIND_AND_SET.ALIGN UP1, UR4, UR4 ;  /* 0x00000004000475e3 */ /* 0x000e240008220800 */
[----:B0-----:R-:W-:Y:S01]  /*0220*/  PLOP3.LUT P1, PT, PT, PT, UP1, 0x80, 0x8 ;  /* 0x000000000008781c */ /* 0x001fe20003f2f018 */
[----:B------:R-:W-:-:S03]  /*0230*/  IMAD.U32 R4, RZ, RZ, UR4 ;  /* 0x00000004ff047e24 */ /* 0x000fc6000f8e00ff */
[----:B------:R-:W-:-:S04]  /*0240*/  SEL R2, RZ, 0xffffffff, !P1 ;  /* 0xffffffffff027807 */ /* 0x000fc80004800000 */
[----:B------:R-:W-:-:S13]  /*0250*/  ISETP.NE.AND P1, PT, R2, RZ, PT ;  /* 0x000000ff0200720c */ /* 0x000fda0003f25270 */
[----:B------:R-:W-:Y:S05]  /*0260*/  @!P1 BRA `(.L_x_5) ;  /* 0xfffffffc00dc9947 */ /* 0x000fea000383ffff */
.L_x_4:
[----:B------:R-:W-:Y:S01]  /*0270*/  MOV R2, 0x60 ;  /* 0x0000006000027802 */ /* 0x000fe20000000f00 */
[----:B------:R-:W-:Y:S01]  /*0280*/  IMAD.MOV.U32 R10, RZ, RZ, 0x4 ;  /* 0x00000004ff0a7424 */ /* 0x000fe200078e00ff */
[----:B------:R-:W-:Y:S01]  /*0290*/  MOV R3, 0x58 ;  /* 0x0000005800037802 */ /* 0x000fe20000000f00 */
[----:B------:R-:W-:Y:S01]  /*02a0*/  IMAD.MOV.U32 R13, RZ, RZ, 0xf ;  /* 0x0000000fff0d7424 */ /* 0x000fe200078e00ff */
[C---:B------:R-:W-:Y:S02]  /*02b0*/  LEA R6, R11.reuse, R2, 0x18 ;  /* 0x000000020b067211 */ /* 0x040fe400078ec0ff */
[----:B------:R-:W-:-:S03]  /*02c0*/  LEA R7, R11, R3, 0x18 ;  /* 0x000000030b077211 */ /* 0x000fc600078ec0ff */
[----:B------:R-:W0:Y:S02]  /*02d0*/  LDS R2, [R6] ;  /* 0x0000000006027984 */ /* 0x000e240000000800 */
[----:B0-----:R-:W-:-:S04]  /*02e0*/  IMAD.U32 R2, R2, -0x80000000, RZ ;  /* 0x8000000002027824 */ /* 0x001fc800078e00ff */
[----:B------:R-:W0:Y:S02]  /*02f0*/  SYNCS.PHASECHK.TRANS64.TRYWAIT P1, [R7+URZ], R2 ;  /* 0x00000002070075a7 */ /* 0x000e2400080211ff */
[----:B0-----:R-:W-:Y:S05]  /*0300*/  @P1 BRA `(.L_x_6) ;  /* 0x0000000000081947 */ /* 0x001fea0003800000 */
[----:B------:R-:W0:Y:S02]  /*0310*/  SYNCS.PHASECHK.TRANS64.TRYWAIT P1, [R7+URZ], R2 ;  /* 0x00000002070075a7 */ /* 0x000e2400080211ff */
[----:B0-----:R-:W-:Y:S05]  /*0320*/  @!P1 BRA `(.L_x_7) ;  /* 0x000000e0004c9947 */ /* 0x001fea0003800000 */
.L_x_6:
[C---:B------:R-:W-:Y:S01]  /*0330*/  PRMT R9, R5.reuse, 0x654, R7 ;  /* 0x0000065405097816 */ /* 0x040fe20000000007 */
[C---:B0-----:R-:W-:Y:S01]  /*0340*/  IMAD.SHL.U32 R3, R4.reuse, 0x20, RZ ;  /* 0x0000002004037824 */ /* 0x041fe200078e00ff */
[----:B------:R-:W-:Y:S01]  /*0350*/  PRMT R8, R5, 0x654, R0 ;  /* 0x0000065405087816 */ /* 0x000fe20000000000 */
[----:B------:R-:W-:Y:S01]  /*0360*/  IMAD.MOV.U32 R12, RZ, RZ, 0x1 ;  /* 0x00000001ff0c7424 */ /* 0x000fe200078e00ff */
[----:B------:R0:W-:Y:S01]  /*0370*/  SYNCS.ARRIVE.TRANS64.RED RZ, [R9+URZ], R10 ;  /* 0x0000000a09ff79a7 */ /* 0x0001e200080004ff */
[----:B------:R-:W-:Y:S01]  /*0380*/  VIADD R7, R4, 0x10 ;  /* 0x0000001004077836 */ /* 0x000fe20000000000 */
[----:B------:R1:W-:Y:S01]  /*0390*/  STS [R0], R3 ;  /* 0x0000000300007388 */ /* 0x0003e20000000800 */
[----:B------:R-:W-:-:S03]  /*03a0*/  SHF.L.U32 R2, R13, R4, RZ ;  /* 0x000000040d027219 */ /* 0x000fc600000006ff */
[----:B------:R-:W-:Y:S01]  /*03b0*/  SHF.L.U32 R7, R12, R7, RZ ;  /* 0x000000070c077219 */ /* 0x000fe200000006ff */
[----:B------:R1:W-:Y:S01]  /*03c0*/  STAS [R8.64], R4 ;  /* 0x0000000408007dbd */ /* 0x0003e2000c0008ff */
[----:B0-----:R-:W-:Y:S02]  /*03d0*/  MOV R10, 0x50 ;  /* 0x00000050000a7802 */ /* 0x001fe40000000f00 */
[----:B------:R-:W-:Y:S02]  /*03e0*/  LOP3.LUT R2, R7, R2, RZ, 0xfc, !PT ;  /* 0x0000000207027212 */ /* 0x000fe400078efcff */
[----:B------:R-:W-:-:S05]  /*03f0*/  LEA R7, R11, R10, 0x18 ;  /* 0x0000000a0b077211 */ /* 0x000fca00078ec0ff */
[----:B------:R1:W-:Y:S04]  /*0400*/  ATOMS.OR RZ, [R7], R2 ;  /* 0x0000000207ff738c */ /* 0x0003e80003000000 */
[----:B------:R1:W-:Y:S02]  /*0410*/  ATOMS.XOR RZ, [R6], R12 ;  /* 0x0000000c06ff738c */ /* 0x0003e40003800000 */
.L_x_3:
[----:B------:R-:W-:Y:S05]  /*0420*/  BSYNC B0 ;  /* 0x0000000000007941 */ /* 0x000fea0003800000 */
.L_x_2:
[----:B------:R-:W-:Y:S05]  /*0430*/  @P0 BRA `(.L_x_8) ;  /* 0x0000000000880947 */ /* 0x000fea0003800000 */
[----:B------:R-:W-:Y:S05]  /*0440*/  WARPSYNC.ALL ;  /* 0x0000000000007948 */ /* 0x000fea0003800000 */
[----:B------:R-:W-:Y:S01]  /*0450*/  NOP ;  /* 0x0000000000007918 */ /* 0x000fe20000000000 */
[----:B------:R-:W-:-:S13]  /*0460*/  ELECT P0, URZ, PT ;  /* 0x0000000000ff782f */ /* 0x000fda0003800000 */
[----:B------:R-:W-:Y:S05]  /*0470*/  @!P0 BRA `(.L_x_8) ;  /* 0x0000000000788947 */ /* 0x000fea0003800000 */
[----:B-1----:R-:W-:Y:S02]  /*0480*/  MOV R2, 0x60 ;  /* 0x0000006000027802 */ /* 0x002fe40000000f00 */
[----:B------:R-:W-:Y:S02]  /*0490*/  MOV R4, 0x58 ;  /* 0x0000005800047802 */ /* 0x000fe40000000f00 */
        /* <DEDUP_REMOVED lines=8> */
.L_x_9:
[----:B------:R-:W1:Y:S01]  /*0520*/  LDS R2, [R0] ;  /* 0x0000000000027984 */ /* 0x000e620000000800 */
[----:B------:R-:W-:Y:S01]  /*0530*/  IMAD.MOV.U32 R7, RZ, RZ, 0xf ;  /* 0x0000000fff077424 */ /* 0x000fe200078e00ff */
[----:B------:R-:W-:Y:S01]  /*0540*/  PRMT R5, R5, 0x654, R9 ;  /* 0x0000065405057816 */ /* 0x000fe20000000009 */
[----:B------:R-:W-:Y:S02]  /*0550*/  IMAD.MOV.U32 R13, RZ, RZ, 0x1 ;  /* 0x00000001ff0d7424 */ /* 0x000fe400078e00ff */
[C---:B01----:R-:W-:Y:S02]  /*0560*/  IMAD.SHL.U32 R3, R2.reuse, 0x20, RZ ;  /* 0x0000002002037824 */ /* 0x043fe400078e00ff */
[----:B------:R-:W-:Y:S01]  /*0570*/  VIADD R4, R2, 0x10 ;  /* 0x0000001002047836 */ /* 0x000fe20000000000 */
[----:B------:R-:W-:Y:S02]  /*0580*/  SHF.L.U32 R2, R7, R2, RZ ;  /* 0x0000000207027219 */ /* 0x000fe400000006ff */
[----:B------:R0:W-:Y:S02]  /*0590*/  STS [R0], R3 ;  /* 0x0000000300007388 */ /* 0x0001e40000000800 */
[----:B------:R-:W-:-:S02]  /*05a0*/  SHF.L.U32 R7, R13, R4, RZ ;  /* 0x000000040d077219 */ /* 0x000fc400000006ff */
[----:B------:R-:W-:Y:S02]  /*05b0*/  MOV R4, 0x50 ;  /* 0x0000005000047802 */ /* 0x000fe40000000f00 */
[----:B------:R-:W-:Y:S02]  /*05c0*/  LOP3.LUT R2, R7, R2, RZ, 0xfc, !PT ;  /* 0x0000000207027212 */ /* 0x000fe400078efcff */
[----:B------:R-:W-:-:S05]  /*05d0*/  LEA R11, R11, R4, 0x18 ;  /* 0x000000040b0b7211 */ /* 0x000fca00078ec0ff */
[----:B------:R0:W-:Y:S01]  /*05e0*/  ATOMS.OR RZ, [R11], R2 ;  /* 0x000000020bff738c */ /* 0x0001e20003000000 */
[----:B------:R0:W-:Y:S03]  /*05f0*/  SYNCS.ARRIVE.TRANS64.RED.A1T0 RZ, [R5+URZ], RZ ;  /* 0x000000ff05ff79a7 */ /* 0x0001e600081004ff */
[----:B------:R0:W-:Y:S01]  /*0600*/  ATOMS.XOR RZ, [R6], R13 ;  /* 0x0000000d06ff738c */ /* 0x0001e20003800000 */
[----:B------:R-:W-:Y:S05]  /*0610*/  BRA `(.L_x_8) ;  /* 0x0000000000107947 */ /* 0x000fea0003800000 */
.L_x_1:
[----:B------:R-:W-:Y:S01]  /*0620*/  IMAD.MOV.U32 R3, RZ, RZ, -0x1 ;  /* 0xffffffffff037424 */ /* 0x000fe200078e00ff */
[----:B------:R-:W-:-:S04]  /*0630*/  MOV R2, 0x660 ;  /* 0x0000066000027802 */ /* 0x000fc80000000f00 */
[----:B------:R0:W-:Y:S03]  /*0640*/  STS [R0], R3 ;  /* 0x0000000300007388 */ /* 0x0001e60000000800 */
[----:B0-----:R-:W-:Y:S05]  /*0650*/  CALL.REL.NOINC `($__internal_1_$__cuda_sm10x_tcgen05_guardrail_trap_phase_invalid_during_alloc) ;  /* 0x000000dc00d47944 */ /* 0x001fea0003c00000 */
.L_x_8:
[----:B------:R-:W-:Y:S05]  /*0660*/  WARPSYNC.ALL ;  /* 0x0000000000007948 */ /* 0x000fea0003800000 */
[----:B------:R-:W-:Y:S01]  /*0670*/  NOP ;  /* 0x0000000000007918 */ /* 0x000fe20000000000 */
.L_x_0:
[----:B------:R-:W2:Y:S08]  /*0680*/  LDC.64 R20, c[0x0][0x398] ;  /* 0x0000e600ff147b82 */ /* 0x000eb00000000a00 */
[----:B------:R-:W3:Y:S02]  /*0690*/  S2UR UR5, SR_CgaSize ;  /* 0x00000000000579c3 */ /* 0x000ee40000008a00 */
[----:B---3--:R-:W-:-:S12]  /*06a0*/  UIMAD UR5, UR5, -0xa0, URZ ;  /* 0xffffff60050578a4 */ /* 0x008fd8000f8e02ff */
[----:B------:R-:W3:Y:S01]  /*06b0*/  LDCU UR5, c[0x0][UR5+0x2b0] ;  /* 0x00005600050577ac */ /* 0x000ee20008000800 */
[----:B------:R-:W-:Y:S01]  /*06c0*/  SHF.R.U32.HI R166, RZ, 0x5, R169 ;  /* 0x00000005ffa67819 */ /* 0x000fe200000116a9 */
[----:B------:R-:W-:Y:S01]  /*06d0*/  UMOV UR10, 0x400 ;  /* 0x00000400000a7882 */ /* 0x000fe20000000000 */
[----:B------:R-:W4:Y:S01]  /*06e0*/  LDCU UR8, c[0x0][0x3a4] ;  /* 0x00007480ff0877ac */ /* 0x000f220008000800 */
[----:B------:R-:W5:Y:S01]  /*06f0*/  S2UR UR4, SR_CTAID.X ;  /* 0x00000000000479c3 */ /* 0x000f620000002500 */
[----:B------:R-:W0:Y:S07]  /*0700*/  LDCU.128 UR20, c[0x0][0x380] ;  /* 0x00007000ff1477ac */ /* 0x000e2e0008000c00 */
[----:B------:R-:W1:Y:S02]  /*0710*/  S2UR UR9, SR_CgaCtaId ;  /* 0x00000000000979c3 */ /* 0x000e640000008800 */
[----:B012---:R-:W-:Y:S01]  /*0720*/  VIADD R0, R21, 0x7f ;  /* 0x0000007f15007836 */ /* 0x007fe20000000000 */
[----:B------:R-:W-:-:S05]  /*0730*/  IABS R8, R20 ;  /* 0x0000001400087213 */ /* 0x000fca0000000000 */
[----:B------:R-:W0:Y:S01]  /*0740*/  LDC R88, c[0x0][0x3a0] ;  /* 0x0000e800ff587b82 */ /* 0x000e220000000800 */
[----:B------:R-:W-:Y:S02]  /*0750*/  IABS R77, R21 ;  /* 0x00000015004d7213 */ /* 0x000fe40000000000 */
[----:B------:R-:W-:Y:S02]  /*0760*/  SHF.R.S32.HI R3, RZ, 0x1f, R0 ;  /* 0x0000001fff037819 */ /* 0x000fe40000011400 */
[----:B-----5:R-:W-:Y:S02]  /*0770*/  I2FP.F32.U32 R5, UR4 ;  /* 0x0000000400057c45 */ /* 0x020fe40008201000 */
[----:B------:R-:W-:Y:S01]  /*0780*/  LEA.HI R3, R3, R0, RZ, 0x7 ;  /* 0x0000000003037211 */ /* 0x000fe200078f38ff */
[----:B------:R-:W1:Y:S02]  /*0790*/  LDC.64 R90, c[0x0][0x3a8] ;  /* 0x0000ea00ff5a7b82 */ /* 0x000e640000000a00 */
[----:B---3--:R-:W-:Y:S01]  /*07a0*/  FMUL R5, R5, UR5 ;  /* 0x0000000505057c20 */ /* 0x008fe20008400000 */
[----:B------:R-:W-:Y:S01]  /*07b0*/  SHF.R.S32.HI R3, RZ, 0x7, R3 ;  /* 0x00000007ff037819 */ /* 0x000fe20000011403 */
[----:B------:R-:W-:Y:S01]  /*07c0*/  UMOV UR5, 0x1 ;  /* 0x0000000100057882 */ /* 0x000fe20000000000 */
[----:B------:R-:W-:-:S02]  /*07d0*/  ULEA UR10, UR9, UR10, 0x18 ;  /* 0x0000000a090a7291 */ /* 0x000fc4000f8ec0ff */
[----:B------:R-:W-:Y:S01]  /*07e0*/  USHF.L.U32 UR4, UR9, 0x6, URZ ;  /* 0x0000000609047899 */ /* 0x000fe200080006ff */
[----:B------:R-:W-:Y:S01]  /*07f0*/  IMAD.SHL.U32 R4, R3, 0x8, RZ ;  /* 0x0000000803047824 */ /* 0x000fe200078e00ff */
[----:B------:R-:W-:Y:S04]  /*0800*/  F2I.U32.TRUNC.NTZ R5, R5 ;  /* 0x0000000500057305 */ /* 0x000fe8000020f000 */
[----:B------:R-:W-:-:S04]  /*0810*/  IABS R7, R4 ;  /* 0x0000000400077213 */ /* 0x000fc80000000000 */
[----:B------:R-:W2:Y:S08]  /*0820*/  I2F.RP R0, R7 ;  /* 0x0000000700007306 */ /* 0x000eb00000209400 */
[----:B--2---:R-:W2:Y:S02]  /*0830*/  MUFU.RCP R0, R0 ;  /* 0x0000000000007308 */ /* 0x004ea40000001000 */
[----:B--2---:R-:W-:Y:S01]  /*0840*/  VIADD R2, R0, 0xffffffe ;  /* 0x0ffffffe00027836 */ /* 0x004fe20000000000 */
[----:B------:R-:W-:-:S05]  /*0850*/  IABS R0, R5 ;  /* 0x0000000500007213 */ /* 0x000fca0000000000 */
[----:B------:R2:W3:Y:S02]  /*0860*/  F2I.FTZ.U32.TRUNC.NTZ R3, R2 ;  /* 0x0000000200037305 */ /* 0x0004e4000021f000 */
[----:B--2---:R-:W-:Y:S02]  /*0870*/  IMAD.MOV.U32 R2, RZ, RZ, RZ ;  /* 0x000000ffff027224 */ /* 0x004fe400078e00ff */
[----:B---3--:R-:W-:-:S04]  /*0880*/  IMAD.MOV R6, RZ, RZ, -R3 ;  /* 0x000000ffff067224 */ /* 0x008fc800078e0a03 */
[----:B------:R-:W-:Y:S01]  /*0890*/  IMAD R9, R6, R7, RZ ;  /* 0x0000000706097224 */ /* 0x000fe200078e02ff */
[----:B------:R-:W-:-:S03]  /*08a0*/  IABS R6, R4 ;  /* 0x0000000400067213 */ /* 0x000fc60000000000 */
[----:B------:R-:W-:Y:S01]  /*08b0*/  IMAD.HI.U32 R3, R3, R9, R2 ;  /* 0x0000000903037227 */ /* 0x000fe200078e0002 */
[----:B------:R-:W-:Y:S03]  /*08c0*/  BAR.SYNC.DEFER_BLOCKING 0x0 ;  /* 0x0000000000007b1d */ /* 0x000fe60000010000 */
[----:B------:R-:W-:Y:S02]  /*08d0*/  IMAD.MOV R2, RZ, RZ, -R6 ;  /* 0x000000ffff027224 */ /* 0x000fe400078e0a06 */
[----:B------:R-:W-:-:S04]  /*08e0*/  IMAD.HI.U32 R3, R3, R0, RZ ;  /* 0x0000000003037227 */ /* 0x000fc800078e00ff */
[----:B------:R-:W-:-:S05]  /*08f0*/  IMAD R0, R3, R2, R0 ;  /* 0x0000000203007224 */ /* 0x000fca00078e0200 */
[----:B------:R-:W-:Y:S01]  /*0900*/  ISETP.GT.U32.AND P1, PT, R7, R0, PT ;  /* 0x000000000700720c */ /* 0x000fe20003f24070 */
[----:B------:R-:W2:-:S12]  /*0910*/  LDS R9, [UR10] ;  /* 0x0000000aff097984 */ /* 0x000e980008000800 */
[----:B------:R-:W-:Y:S02]  /*0920*/  @!P1 IMAD.IADD R0, R0, 0x1, -R7 ;  /* 0x0000000100009824 */ /* 0x000fe400078e0a07 */
[----:B------:R-:W-:Y:S01]  /*0930*/  @!P1 VIADD R3, R3, 0x1 ;  /* 0x0000000103039836 */ /* 0x000fe20000000000 */
[----:B------:R-:W-:Y:S01]  /*0940*/  BAR.SYNC.DEFER_BLOCKING 0x0 ;  /* 0x0000000000007b1d */ /* 0x000fe20000010000 */
[----:B------:R-:W-:Y:S02]  /*0950*/  ISETP.NE.AND P1, PT, R4, RZ, PT ;  /* 0x000000ff0400720c */ /* 0x000fe40003f25270 */
[----:B------:R-:W-:Y:S02]  /*0960*/  ISETP.GE.U32.AND P0, PT, R0, R7, PT ;  /* 0x000000070000720c */ /* 0x000fe40003f06070 */
[----:B------:R-:W-:-:S04]  /*0970*/  LOP3.LUT R0, R5, R4, RZ, 0x3c, !PT ;  /* 0x0000000405007212 */ /* 0x000fc800078e3cff */
[----:B------:R-:W-:Y:S01]  /*0980*/  ISETP.GE.AND P2, PT, R0, RZ, PT ;  /* 0x000000ff0000720c */ /* 0x000fe20003f46270 */
[----:B------:R-:W-:-:S06]  /*0990*/  VIADD R0, R20, 0xff ;  /* 0x000000ff14007836 */ /* 0x000fcc0000000000 */
[----:B------:R-:W-:-:S04]  /*09a0*/  @P0 VIADD R3, R3, 0x1 ;  /* 0x0000000103030836 */ /* 0x000fc80000000000 */
[----:B------:R-:W-:Y:S01]  /*09b0*/  IMAD.MOV.U32 R2, RZ, RZ, R3 ;  /* 0x000000ffff027224 */ /* 0x000fe200078e0003 */
[----:B------:R-:W-:-:S03]  /*09c0*/  SHF.R.S32.HI R3, RZ, 0x1f, R0 ;  /* 0x0000001fff037819 */ /* 0x000fc60000011400 */
[----:B------:R-:W-:Y:S01]  /*09d0*/  @!P2 IMAD.MOV R2, RZ, RZ, -R2 ;  /* 0x000000ffff02a224 */ /* 0x000fe200078e0a02 */
[----:B------:R-:W-:Y:S02]  /*09e0*/  @!P1 LOP3.LUT R2, RZ, R4, RZ, 0x33, !PT ;  /* 0x00000004ff029212 */ /* 0x000fe400078e33ff */
[----:B------:R-:W-:-:S03]  /*09f0*/  LEA.HI R3, R3, R0, RZ, 0x8 ;  /* 0x0000000003037211 */ /* 0x000fc600078f40ff */
[----:B------:R-:W-:Y:S02]  /*0a00*/  IMAD.SHL.U32 R11, R2, 0x8, RZ ;  /* 0x00000008020b7824 */ /* 0x000fe400078e00ff */
[----:B------:R-:W-:Y:S01]  /*0a10*/  IMAD.MOV R2, RZ, RZ, -R2 ;  /* 0x000000ffff027224 */ /* 0x000fe200078e0a02 */
[----:B--2---:R-:W-:Y:S02]  /*0a20*/  R2UR UR24, R9 ;  /* 0x00000000091872ca */ /* 0x004fe400000e0000 */
[----:B------:R-:W-:Y:S01]  /*0a30*/  LEA.HI.SX32 R3, R3, -R11, 0x18 ;  /* 0x8000000b03037211 */ /* 0x000fe200078fc2ff */
[----:B------:R-:W-:Y:S02]  /*0a40*/  IMAD R16, R4, R2, R5 ;  /* 0x0000000204107224 */ /* 0x000fe400078e0205 */
[----:B------:R-:W-:Y:S01]  /*0a50*/  IMAD.MOV.U32 R2, RZ, RZ, RZ ;  /* 0x000000ffff027224 */ /* 0x000fe200078e00ff */
[----:B------:R-:W-:Y:S01]  /*0a60*/  VIMNMX R13, PT, PT, R3, 0x8, PT ;  /* 0x00000008030d7848 */ /* 0x000fe20003fe0100 */
[----:B------:R-:W2:Y:S03]  /*0a70*/  I2F.RP R4, R8 ;  /* 0x0000000800047306 */ /* 0x000ea60000209400 */
[----:B------:R-:W-:-:S05]  /*0a80*/  IABS R7, R13 ;  /* 0x0000000d00077213 */ /* 0x000fca0000000000 */
[----:B------:R-:W3:Y:S08]  /*0a90*/  I2F.RP R0, R7 ;  /* 0x0000000700007306 */ /* 0x000ef00000209400 */
[----:B--2---:R-:W-:Y:S08]  /*0aa0*/  MUFU.RCP R4, R4 ;  /* 0x0000000400047308 */ /* 0x004ff00000001000 */
[----:B---3--:R-:W2:Y:S02]  /*0ab0*/  MUFU.RCP R0, R0 ;  /* 0x0000000000007308 */ /* 0x008ea40000001000 */
[----:B--2---:R-:W-:Y:S01]  /*0ac0*/  VIADD R3, R0, 0xffffffe ;  /* 0x0ffffffe00037836 */ /* 0x004fe20000000000 */
[----:B------:R-:W-:-:S05]  /*0ad0*/  IABS R0, R16 ;  /* 0x0000001000007213 */ /* 0x000fca0000000000 */
[----:B------:R-:W2:Y:S02]  /*0ae0*/  F2I.FTZ.U32.TRUNC.NTZ R3, R3 ;  /* 0x0000000300037305 */ /* 0x000ea4000021f000 */
[----:B--2---:R-:W-:-:S04]  /*0af0*/  IMAD.MOV R6, RZ, RZ, -R3 ;  /* 0x000000ffff067224 */ /* 0x004fc800078e0a03 */
[----:B------:R-:W-:Y:S01]  /*0b00*/  IMAD R5, R6, R7, RZ ;  /* 0x0000000706057224 */ /* 0x000fe200078e02ff */
[----:B------:R-:W-:-:S03]  /*0b10*/  IABS R6, R13 ;  /* 0x0000000d00067213 */ /* 0x000fc60000000000 */
[----:B------:R-:W-:-:S04]  /*0b20*/  IMAD.HI.U32 R2, R3, R5, R2 ;  /* 0x0000000503027227 */ /* 0x000fc800078e0002 */
[----:B------:R-:W-:Y:S02]  /*0b30*/  IMAD.MOV.U32 R3, RZ, RZ, R0 ;  /* 0x000000ffff037224 */ /* 0x000fe400078e0000 */
[----:B------:R-:W-:Y:S02]  /*0b40*/  IMAD.MOV R0, RZ, RZ, -R6 ;  /* 0x000000ffff007224 */ /* 0x000fe400078e0a06 */
[----:B------:R-:W-:Y:S01]  /*0b50*/  IMAD.HI.U32 R2, R2, R3, RZ ;  /* 0x0000000302027227 */ /* 0x000fe200078e00ff */
[----:B------:R-:W2:Y:S03]  /*0b60*/  I2F.RP R6, R77 ;  /* 0x0000004d00067306 */ /* 0x000ea60000209400 */
[----:B------:R-:W-:Y:S02]  /*0b70*/  IMAD R0, R2, R0, R3 ;  /* 0x0000000002007224 */ /* 0x000fe400078e0203 */
[----:B------:R-:W-:-:S03]  /*0b80*/  VIADD R3, R4, 0xffffffe ;  /* 0x0ffffffe04037836 */ /* 0x000fc60000000000 */
[----:B------:R-:W-:-:S03]  /*0b90*/  ISETP.GT.U32.AND P1, PT, R7, R0, PT ;  /* 0x000000000700720c */ /* 0x000fc60003f24070 */
[----:B------:R-:W3:Y:S08]  /*0ba0*/  F2I.FTZ.U32.TRUNC.NTZ R3, R3 ;  /* 0x0000000300037305 */ /* 0x000ef0000021f000 */
[----:B--2---:R-:W2:Y:S02]  /*0bb0*/  MUFU.RCP R6, R6 ;  /* 0x0000000600067308 */ /* 0x004ea40000001000 */
[----:B------:R-:W-:-:S02]  /*0bc0*/  @!P1 IMAD.IADD R0, R0, 0x1, -R7 ;  /* 0x0000000100009824 */ /* 0x000fc400078e0a07 */
[----:B------:R-:W-:Y:S01]  /*0bd0*/  @!P1 VIADD R2, R2, 0x1 ;  /* 0x0000000102029836 */ /* 0x000fe20000000000 */
[----:B------:R-:W-:Y:S02]  /*0be0*/  ISETP.NE.AND P1, PT, R13, RZ, PT ;  /* 0x000000ff0d00720c */ /* 0x000fe40003f25270 */
[----:B------:R-:W-:Y:S01]  /*0bf0*/  ISETP.GE.U32.AND P0, PT, R0, R7, PT ;  /* 0x000000070000720c */ /* 0x000fe20003f06070 */
[----:B---3--:R-:W-:Y:S01]  /*0c00*/  IMAD.MOV R15, RZ, RZ, -R3 ;  /* 0x000000ffff0f7224 */ /* 0x008fe200078e0a03 */
[----:B------:R-:W-:Y:S02]  /*0c10*/  LOP3.LUT R0, R16, R13, RZ, 0x3c, !PT ;  /* 0x0000000d10007212 */ /* 0x000fe400078e3cff */
[----:B------:R-:W-:Y:S01]  /*0c20*/  LEA.HI R7, R169, UR4, RZ, 0x1a ;  /* 0x00000004a9077c11 */ /* 0x000fe2000f8fd0ff */
[----:B------:R-:W-:Y:S01]  /*0c30*/  IMAD R9, R15, R8, RZ ;  /* 0x000000080f097224 */ /* 0x000fe200078e02ff */
[----:B------:R-:W-:Y:S01]  /*0c40*/  ISETP.GE.AND P2, PT, R0, RZ, PT ;  /* 0x000000ff0000720c */ /* 0x000fe20003f46270 */
[----:B------:R-:W-:Y:S01]  /*0c50*/  IMAD.SHL.U32 R0, R166, 0x200000, RZ ;  /* 0x00200000a6007824 */ /* 0x000fe200078e00ff */
[----:B------:R-:W-:Y:S01]  /*0c60*/  USHF.L.U32 UR4, UR9, 0x7, URZ ;  /* 0x0000000709047899 */ /* 0x000fe200080006ff */
[----:B--2---:R-:W-:-:S03]  /*0c70*/  VIADD R5, R6, 0xffffffe ;  /* 0x0ffffffe06057836 */ /* 0x004fc60000000000 */
[----:B------:R-:W-:Y:S01]  /*0c80*/  LOP3.LUT R0, R0, 0x600000, RZ, 0xc0, !PT ;  /* 0x0060000000007812 */ /* 0x000fe200078ec0ff */
[----:B------:R-:W-:Y:S01]  /*0c90*/  @P0 VIADD R2, R2, 0x1 ;  /* 0x0000000102020836 */ /* 0x000fe20000000000 */
[----:B------:R-:W-:Y:S01]  /*0ca0*/  ULOP3.LUT UR4, UR4, 0x80, URZ, 0xc0, !UPT ;  /* 0x0000008004047892 */ /* 0x000fe2000f8ec0ff */
[----:B------:R-:W2:Y:S02]  /*0cb0*/  F2I.FTZ.U32.TRUNC.NTZ R5, R5 ;  /* 0x0000000500057305 */ /* 0x000ea4000021f000 */
[----:B------:R-:W-:Y:S01]  /*0cc0*/  IMAD.MOV.U32 R12, RZ, RZ, R2 ;  /* 0x000000ffff0c7224 */ /* 0x000fe200078e0002 */
[----:B------:R-:W-:Y:S01]  /*0cd0*/  R2UR UR11, R0 ;  /* 0x00000000000b72ca */ /* 0x000fe200000e0000 */
[----:B------:R-:W-:Y:S02]  /*0ce0*/  IMAD.MOV.U32 R2, RZ, RZ, RZ ;  /* 0x000000ffff027224 */ /* 0x000fe400078e00ff */
[----:B------:R-:W-:Y:S01]  /*0cf0*/  @!P2 IMAD.MOV R12, RZ, RZ, -R12 ;  /* 0x000000ffff0ca224 */ /* 0x000fe200078e0a0c */
[----:B------:R-:W-:Y:S01]  /*0d00*/  @!P1 LOP3.LUT R12, RZ, R13, RZ, 0x33, !PT ;  /* 0x0000000dff0c9212 */ /* 0x000fe200078e33ff */
[----:B------:R-:W-:Y:S01]  /*0d10*/  IMAD.HI.U32 R6, R3, R9, R2 ;  /* 0x0000000903067227 */ /* 0x000fe200078e0002 */
[----:B------:R-:W-:-:S03]  /*0d20*/  ISETP.NE.AND P2, PT, R20, RZ, PT ;  /* 0x000000ff1400720c */ /* 0x000fc60003f45270 */
[----:B------:R-:W-:Y:S02]  /*0d30*/  IMAD.SHL.U32 R0, R12, 0x80, RZ ;  /* 0x000000800c007824 */ /* 0x000fe400078e00ff */
[----:B------:R-:W-:Y:S02]  /*0d40*/  IMAD.MOV R2, RZ, RZ, -R12 ;  /* 0x000000ffff027224 */ /* 0x000fe400078e0a0c */
[----:B--2---:R-:W-:Y:S01]  /*0d50*/  IMAD.MOV R4, RZ, RZ, -R5 ;  /* 0x000000ffff047224 */ /* 0x004fe200078e0a05 */
[----:B------:R-:W-:Y:S01]  /*0d60*/  LOP3.LUT R80, R0, 0x41, R7, 0xf8, !PT ;  /* 0x0000004100507812 */ /* 0x000fe200078ef807 */
[----:B------:R-:W-:Y:S02]  /*0d70*/  IMAD R2, R13, R2, R16 ;  /* 0x000000020d027224 */ /* 0x000fe400078e0210 */
[----:B------:R-:W-:Y:S01]  /*0d80*/  IMAD R79, R4, R77, RZ ;  /* 0x0000004d044f7224 */ /* 0x000fe200078e02ff */
[----:B------:R-:W-:Y:S01]  /*0d90*/  LOP3.LUT R78, R80, 0x2, RZ, 0xfc, !PT ;  /* 0x00000002504e7812 */ /* 0x000fe200078efcff */
[----:B------:R-:W-:Y:S01]  /*0da0*/  IMAD.MOV.U32 R4, RZ, RZ, RZ ;  /* 0x000000ffff047224 */ /* 0x000fe200078e00ff */
[----:B------:R-:W-:-:S02]  /*0db0*/  IABS R10, R80 ;  /* 0x00000050000a7213 */ /* 0x000fc40000000000 */
[----:B------:R-:W-:Y:S01]  /*0dc0*/  IABS R3, R78 ;  /* 0x0000004e00037213 */ /* 0x000fe20000000000 */
[----:B------:R-:W-:Y:S01]  /*0dd0*/  IMAD.HI.U32 R79, R5, R79, R4 ;  /* 0x0000004f054f7227 */ /* 0x000fe200078e0004 */
[C---:B------:R-:W-:Y:S02]  /*0de0*/  LOP3.LUT R42, R80.reuse, 0x6, RZ, 0xfc, !PT ;  /* 0x00000006502a7812 */ /* 0x040fe400078efcff */
[C---:B------:R-:W-:Y:S01]  /*0df0*/  LOP3.LUT R44, R80.reuse, 0x8, RZ, 0xfc, !PT ;  /* 0x00000008502c7812 */ /* 0x040fe200078efcff */
[----:B------:R-:W-:Y:S01]  /*0e00*/  IMAD.MOV.U32 R12, RZ, RZ, R3 ;  /* 0x000000ffff0c7224 */ /* 0x000fe200078e0003 */
[----:B------:R-:W-:Y:S01]  /*0e10*/  IABS R14, R42 ;  /* 0x0000002a000e7213 */ /* 0x000fe20000000000 */
[C---:B------:R-:W-:Y:S01]  /*0e20*/  IMAD.HI.U32 R3, R79.reuse, R10, RZ ;  /* 0x0000000a4f037227 */ /* 0x040fe200078e00ff */
[----:B------:R-:W-:Y:S02]  /*0e30*/  IABS R52, R44 ;  /* 0x0000002c00347213 */ /* 0x000fe40000000000 */
[C---:B------:R-:W-:Y:S01]  /*0e40*/  LOP3.LUT R48, R80.reuse, 0xa, RZ, 0xfc, !PT ;  /* 0x0000000a50307812 */ /* 0x040fe200078efcff */
[----:B------:R-:W-:Y:S01]  /*0e50*/  IMAD.HI.U32 R7, R79, R14, RZ ;  /* 0x0000000e4f077227 */ /* 0x000fe200078e00ff */
[----:B------:R-:W-:-:S02]  /*0e60*/  LOP3.LUT R41, R80, 0x4, RZ, 0xfc, !PT ;  /* 0x0000000450297812 */ /* 0x000fc400078efcff */
[C---:B------:R-:W-:Y:S01]  /*0e70*/  LOP3.LUT R57, R80.reuse, 0x12, RZ, 0xfc, !PT ;  /* 0x0000001250397812 */ /* 0x040fe200078efcff */
[----:B------:R-:W-:Y:S01]  /*0e80*/  IMAD.MOV R43, RZ, RZ, -R3 ;  /* 0x000000ffff2b7224 */ /* 0x000fe200078e0a03 */
[----:B------:R-:W-:Y:S01]  /*0e90*/  IABS R46, R41 ;  /* 0x00000029002e7213 */ /* 0x000fe20000000000 */
[----:B------:R-:W-:Y:S01]  /*0ea0*/  IMAD.IADD R3, R11, 0x1, R2 ;  /* 0x000000010b037824 */ /* 0x000fe200078e0202 */
[C---:B------:R-:W-:Y:S01]  /*0eb0*/  LOP3.LUT R50, R80.reuse, 0xe, RZ, 0xfc, !PT ;  /* 0x0000000e50327812 */ /* 0x040fe200078efcff */
[----:B------:R-:W-:Y:S01]  /*0ec0*/  IMAD.MOV R7, RZ, RZ, -R7 ;  /* 0x000000ffff077224 */ /* 0x000fe200078e0a07 */
[----:B------:R-:W-:Y:S01]  /*0ed0*/  LOP3.LUT R49, R80, 0xc, RZ, 0xfc, !PT ;  /* 0x0000000c50317812 */ /* 0x000fe200078efcff */
[----:B------:R-:W-:Y:S01]  /*0ee0*/  IMAD R43, R77, R43, R10 ;  /* 0x0000002b4d2b7224 */ /* 0x000fe200078e020a */
[----:B------:R-:W-:Y:S01]  /*0ef0*/  IABS R10, R48 ;  /* 0x00000030000a7213 */ /* 0x000fe20000000000 */
[----:B------:R-:W-:Y:S01]  /*0f00*/  IMAD.HI.U32 R2, R79, R52, RZ ;  /* 0x000000344f027227 */ /* 0x000fe200078e00ff */
[----:B------:R-:W-:-:S02]  /*0f10*/  LEA R3, R3, UR4, 0x8 ;  /* 0x0000000403037c11 */ /* 0x000fc4000f8e40ff */
[----:B------:R-:W-:Y:S01]  /*0f20*/  IABS R54, R49 ;  /* 0x0000003100367213 */ /* 0x000fe20000000000 */
[----:B------:R-:W-:Y:S01]  /*0f30*/  IMAD R47, R77, R7, R14 ;  /* 0x000000074d2f7224 */ /* 0x000fe200078e020e */
[C---:B------:R-:W-:Y:S01]  /*0f40*/  LOP3.LUT R58, R80.reuse, 0x14, RZ, 0xfc, !PT ;  /* 0x00000014503a7812 */ /* 0x040fe200078efcff */
[----:B------:R-:W-:Y:S01]  /*0f50*/  IMAD.MOV R7, RZ, RZ, -R2 ;  /* 0x000000ffff077224 */ /* 0x000fe200078e0a02 */
[C---:B------:R-:W-:Y:S01]  /*0f60*/  LOP3.LUT R59, R80.reuse, 0x16, RZ, 0xfc, !PT ;  /* 0x00000016503b7812 */ /* 0x040fe200078efcff */
[C---:B------:R-:W-:Y:S01]  /*0f70*/  IMAD.HI.U32 R2, R79.reuse, R10, RZ ;  /* 0x0000000a4f027227 */ /* 0x040fe200078e00ff */
[----:B------:R-:W-:Y:S02]  /*0f80*/  IABS R62, R58 ;  /* 0x0000003a003e7213 */ /* 0x000fe40000000000 */
[C---:B------:R-:W-:Y:S01]  /*0f90*/  LOP3.LUT R65, R80.reuse, 0x1a, RZ, 0xfc, !PT ;  /* 0x0000001a50417812 */ /* 0x040fe200078efcff */
[----:B------:R-:W-:Y:S01]  /*0fa0*/  IMAD.MOV R2, RZ, RZ, -R2 ;  /* 0x000000ffff027224 */ /* 0x000fe200078e0a02 */
[C---:B------:R-:W-:Y:S01]  /*0fb0*/  LOP3.LUT R66, R80.reuse, 0x1c, RZ, 0xfc, !PT ;  /* 0x0000001c50427812 */ /* 0x040fe200078efcff */
[----:B------:R-:W-:Y:S01]  /*0fc0*/  IMAD.HI.U32 R4, R79, R12, RZ ;  /* 0x0000000c4f047227 */ /* 0x000fe200078e00ff */
[----:B------:R-:W-:-:S02]  /*0fd0*/  LOP3.LUT R51, R80, 0x10, RZ, 0xfc, !PT ;  /* 0x0000001050337812 */ /* 0x000fc400078efcff */
[----:B------:R-:W-:Y:S01]  /*0fe0*/  IABS R70, R65 ;  /* 0x0000004100467213 */ /* 0x000fe20000000000 */
[----:B------:R-:W-:Y:S01]  /*0ff0*/  IMAD R53, R77, R2, R10 ;  /* 0x000000024d357224 */ /* 0x000fe200078e020a */
[----:B------:R-:W-:Y:S01]  /*1000*/  LOP3.LUT R2, R169, 0x7f, RZ, 0xc0, !PT ;  /* 0x0000007fa9027812 */ /* 0x000fe200078ec0ff */
[----:B------:R-:W-:Y:S01]  /*1010*/  IMAD.MOV R4, RZ, RZ, -R4 ;  /* 0x000000ffff047224 */ /* 0x000fe200078e0a04 */
[----:B------:R-:W-:Y:S01]  /*1020*/  IABS R10, R57 ;  /* 0x00000039000a7213 */ /* 0x000fe20000000000 */
[C---:B------:R-:W-:Y:S01]  /*1030*/  IMAD.HI.U32 R5, R79.reuse, R46, RZ ;  /* 0x0000002e4f057227 */ /* 0x040fe200078e00ff */
[----:B------:R-:W-:Y:S02]  /*1040*/  LOP3.LUT R69, R80, 0x22, RZ, 0xfc, !PT ;  /* 0x0000002250457812 */ /* 0x000fe400078efcff */
[----:B------:R-:W-:Y:S01]  /*1050*/  IABS R56, R51 ;  /* 0x0000003300387213 */ /* 0x000fe20000000000 */
[----:B------:R-:W-:Y:S01]  /*1060*/  IMAD.IADD R232, R2, 0x1, R3 ;  /* 0x0000000102e87824 */ /* 0x000fe200078e0203 */
[----:B------:R-:W-:Y:S01]  /*1070*/  IABS R14, R69 ;  /* 0x00000045000e7213 */ /* 0x000fe20000000000 */
[----:B------:R-:W-:Y:S01]  /*1080*/  IMAD.HI.U32 R3, R79, R10, RZ ;  /* 0x0000000a4f037227 */ /* 0x000fe200078e00ff */
[----:B------:R-:W-:-:S02]  /*1090*/  LOP3.LUT R60, R80, 0x18, RZ, 0xfc, !PT ;  /* 0x00000018503c7812 */ /* 0x000fc400078efcff */
[----:B------:R-:W-:Y:S01]  /*10a0*/  IABS R9, R232 ;  /* 0x000000e800097213 */ /* 0x000fe20000000000 */
[C---:B------:R-:W-:Y:S01]  /*10b0*/  IMAD R45, R77.reuse, R4, R12 ;  /* 0x000000044d2d7224 */ /* 0x040fe200078e020c */
[----:B------:R-:W-:Y:S01]  /*10c0*/  IABS R12, R50 ;  /* 0x00000032000c7213 */ /* 0x000fe20000000000 */
[----:B------:R-:W-:Y:S01]  /*10d0*/  IMAD.MOV R5, RZ, RZ, -R5 ;  /* 0x000000ffff057224 */ /* 0x000fe200078e0a05 */
[----:B------:R-:W-:Y:S01]  /*10e0*/  LOP3.LUT R67, R80, 0x1e, RZ, 0xfc, !PT ;  /* 0x0000001e50437812 */ /* 0x000fe200078efcff */
[----:B------:R-:W-:Y:S01]  /*10f0*/  IMAD.HI.U32 R6, R6, R9, RZ ;  /* 0x0000000906067227 */ /* 0x000fe200078e00ff */
[----:B------:R-:W-:Y:S02]  /*1100*/  IABS R64, R60 ;  /* 0x0000003c00407213 */ /* 0x000fe40000000000 */
[----:B------:R-:W-:Y:S01]  /*1110*/  IABS R72, R67 ;  /* 0x0000004300487213 */ /* 0x000fe20000000000 */
[----:B------:R-:W-:Y:S01]  /*1120*/  IMAD.MOV R3, RZ, RZ, -R3 ;  /* 0x000000ffff037224 */ /* 0x000fe200078e0a03 */
[C---:B------:R-:W-:Y:S01]  /*1130*/  LOP3.LUT R74, R80.reuse, 0x24, RZ, 0xfc, !PT ;  /* 0x00000024504a7812 */ /* 0x040fe200078efcff */
[----:B------:R-:W-:Y:S01]  /*1140*/  IMAD.MOV R6, RZ, RZ, -R6 ;  /* 0x000000ffff067224 */ /* 0x000fe200078e0a06 */
[C---:B------:R-:W-:Y:S01]  /*1150*/  LOP3.LUT R68, R80.reuse, 0x20, RZ, 0xfc, !PT ;  /* 0x0000002050447812 */ /* 0x040fe200078efcff */
[----:B------:R-:W-:Y:S01]  /*1160*/  IMAD R46, R77, R5, R46 ;  /* 0x000000054d2e7224 */ /* 0x000fe200078e022e */
[C---:B------:R-:W-:Y:S01]  /*1170*/  LOP3.LUT R75, R80.reuse, 0x26, RZ, 0xfc, !PT ;  /* 0x00000026504b7812 */ /* 0x040fe200078efcff */
[----:B------:R-:W-:Y:S01]  /*1180*/  IMAD.HI.U32 R5, R79, R12, RZ ;  /* 0x0000000c4f057227 */ /* 0x000fe200078e00ff */
[----:B------:R-:W-:-:S02]  /*1190*/  LOP3.LUT R76, R80, 0x28, RZ, 0xfc, !PT ;  /* 0x00000028504c7812 */ /* 0x000fc400078efcff */
[----:B------:R-:W-:Y:S01]  /*11a0*/  IABS R24, R74 ;  /* 0x0000004a00187213 */ /* 0x000fe20000000000 */
[----:B------:R-:W-:Y:S01]  /*11b0*/  IMAD R61, R77, R3, R10 ;  /* 0x000000034d3d7224 */ /* 0x000fe200078e020a */
[----:B------:R-:W-:Y:S01]  /*11c0*/  IABS R10, R66 ;  /* 0x00000042000a7213 */ /* 0x000fe20000000000 */
[----:B------:R-:W-:Y:S01]  /*11d0*/  IMAD R3, R8, R6, R9 ;  /* 0x0000000608037224 */ /* 0x000fe200078e0209 */
[----:B------:R-:W-:Y:S01]  /*11e0*/  ISETP.GE.AND P5, PT, R232, RZ, PT ;  /* 0x000000ffe800720c */ /* 0x000fe20003fa6270 */
[----:B------:R-:W-:Y:S01]  /*11f0*/  IMAD.MOV R5, RZ, RZ, -R5 ;  /* 0x000000ffff057224 */ /* 0x000fe200078e0a05 */
[----:B------:R-:W-:Y:S01]  /*1200*/  IABS R18, R76 ;  /* 0x0000004c00127213 */ /* 0x000fe20000000000 */
[----:B------:R-:W-:Y:S01]  /*1210*/  IMAD.HI.U32 R4, R79, R54, RZ ;  /* 0x000000364f047227 */ /* 0x000fe200078e00ff */
[----:B------:R-:W-:Y:S02]  /*1220*/  ISETP.GT.U32.AND P0, PT, R8, R3, PT ;  /* 0x000000030800720c */ /* 0x000fe40003f04070 */
[----:B------:R-:W-:Y:S01]  /*1230*/  ISETP.NE.U32.AND P3, PT, R2, RZ, PT ;  /* 0x000000ff0200720c */ /* 0x000fe20003f65070 */
[----:B------:R-:W-:Y:S01]  /*1240*/  IMAD R55, R77, R5, R12 ;  /* 0x000000054d377224 */ /* 0x000fe200078e020c */
[----:B------:R-:W-:Y:S01]  /*1250*/  IABS R12, R59 ;  /* 0x0000003b000c7213 */ /* 0x000fe20000000000 */
[----:B------:R-:W-:-:S02]  /*1260*/  IMAD.MOV R4, RZ, RZ, -R4 ;  /* 0x000000ffff047224 */ /* 0x000fc400078e0a04 */
[C---:B------:R-:W-:Y:S02]  /*1270*/  IMAD R52, R77.reuse, R7, R52 ;  /* 0x000000074d347224 */ /* 0x040fe400078e0234 */
[----:B------:R-:W-:Y:S02]  /*1280*/  IMAD R54, R77, R4, R54 ;  /* 0x000000044d367224 */ /* 0x000fe400078e0236 */
[----:B------:R-:W-:-:S04]  /*1290*/  IMAD.HI.U32 R4, R79, R62, RZ ;  /* 0x0000003e4f047227 */ /* 0x000fc800078e00ff */
[----:B------:R-:W-:-:S04]  /*12a0*/  IMAD.HI.U32 R5, R79, R12, RZ ;  /* 0x0000000c4f057227 */ /* 0x000fc800078e00ff */
[----:B------:R-:W-:Y:S02]  /*12b0*/  IMAD.MOV R4, RZ, RZ, -R4 ;  /* 0x000000ffff047224 */ /* 0x000fe400078e0a04 */
[----:B------:R-:W-:Y:S02]  /*12c0*/  IMAD.MOV R5, RZ, RZ, -R5 ;  /* 0x000000ffff057224 */ /* 0x000fe400078e0a05 */
[----:B------:R-:W-:Y:S02]  /*12d0*/  @!P0 IMAD.IADD R3, R3, 0x1, -R8 ;  /* 0x0000000103038824 */ /* 0x000fe400078e0a08 */
[C---:B------:R-:W-:Y:S02]  /*12e0*/  IMAD R62, R77.reuse, R4, R62 ;  /* 0x000000044d3e7224 */ /* 0x040fe400078e023e */
[----:B------:R-:W-:Y:S01]  /*12f0*/  IMAD R63, R77, R5, R12 ;  /* 0x000000054d3f7224 */ /* 0x000fe200078e020c */
[----:B------:R-:W-:Y:S01]  /*1300*/  ISETP.GT.U32.AND P0, PT, R8, R3, PT ;  /* 0x000000030800720c */ /* 0x000fe20003f04070 */
[----:B------:R-:W-:Y:S01]  /*1310*/  IMAD.HI.U32 R4, R79, R70, RZ ;  /* 0x000000464f047227 */ /* 0x000fe200078e00ff */
[----:B------:R-:W-:-:S03]  /*1320*/  IABS R12, R68 ;  /* 0x00000044000c7213 */ /* 0x000fc60000000000 */
[----:B------:R-:W-:-:S04]  /*1330*/  IMAD.HI.U32 R5, R79, R10, RZ ;  /* 0x0000000a4f057227 */ /* 0x000fc800078e00ff */
[----:B------:R-:W-:-:S04]  /*1340*/  IMAD.HI.U32 R7, R79, R56, RZ ;  /* 0x000000384f077227 */ /* 0x000fc800078e00ff */
[----:B------:R-:W-:Y:S02]  /*1350*/  IMAD.MOV R9, RZ, RZ, -R4 ;  /* 0x000000ffff097224 */ /* 0x000fe400078e0a04 */
[----:B------:R-:W-:Y:S02]  /*1360*/  IMAD.MOV R5, RZ, RZ, -R5 ;  /* 0x000000ffff057224 */ /* 0x000fe400078e0a05 */
[----:B------:R-:W-:-:S04]  /*1370*/  IMAD.HI.U32 R4, R79, R14, RZ ;  /* 0x0000000e4f047227 */ /* 0x000fc800078e00ff */
[----:B------:R-:W-:Y:S02]  /*1380*/  IMAD.MOV R7, RZ, RZ, -R7 ;  /* 0x000000ffff077224 */ /* 0x000fe400078e0a07 */
[C---:B------:R-:W-:Y:S02]  /*1390*/  IMAD R71, R77.reuse, R5, R10 ;  /* 0x000000054d477224 */ /* 0x040fe400078e020a */
[----:B------:R-:W-:Y:S02]  /*13a0*/  IMAD.MOV R4, RZ, RZ, -R4 ;  /* 0x000000ffff047224 */ /* 0x000fe400078e0a04 */
[----:B0-----:R-:W-:Y:S02]  /*13b0*/  VIADD R5, R88, 0xffffffff ;  /* 0xffffffff58057836 */ /* 0x001fe40000000000 */
[----:B------:R-:W-:Y:S02]  /*13c0*/  IMAD R56, R77, R7, R56 ;  /* 0x000000074d387224 */ /* 0x000fe400078e0238 */
[----:B------:R-:W-:Y:S01]  /*13d0*/  IMAD.HI.U32 R7, R79, R64, RZ ;  /* 0x000000404f077227 */ /* 0x000fe200078e00ff */
[----:B------:R-:W-:-:S03]  /*13e0*/  ISETP.GE.U32.AND P1, PT, R5, 0x7fffffc0, PT ;  /* 0x7fffffc00500780c */ /* 0x000fc60003f26070 */
[----:B------:R-:W-:-:S04]  /*13f0*/  IMAD.HI.U32 R6, R79, R72, RZ ;  /* 0x000000484f067227 */ /* 0x000fc800078e00ff */
[----:B------:R-:W-:Y:S02]  /*1400*/  IMAD R19, R77, R4, R14 ;  /* 0x000000044d137224 */ /* 0x000fe400078e020e */
[C---:B------:R-:W-:Y:S02]  /*1410*/  VIADD R4, R88.reuse, 0xfffffffe ;  /* 0xfffffffe58047836 */ /* 0x040fe40000000000 */
[----:B------:R-:W-:Y:S01]  /*1420*/  @!P0 IMAD.IADD R3, R3, 0x1, -R8 ;  /* 0x0000000103038824 */ /* 0x000fe200078e0a08 */
[----:B------:R-:W-:Y:S01]  /*1430*/  IABS R8, R75 ;  /* 0x0000004b00087213 */ /* 0x000fe20000000000 */
[----:B------:R-:W-:Y:S01]  /*1440*/  VIADD R5, R88, 0xfffffffd ;  /* 0xfffffffd58057836 */ /* 0x000fe20000000000 */
[----:B------:R-:W-:Y:S01]  /*1450*/  ISETP.GE.U32.AND P0, PT, R4, 0x7fffffbf, PT ;  /* 0x7fffffbf0400780c */ /* 0x000fe20003f06070 */
[----:B------:R-:W-:Y:S02]  /*1460*/  IMAD.MOV R7, RZ, RZ, -R7 ;  /* 0x000000ffff077224 */ /* 0x000fe400078e0a07 */
[----:B------:R-:W-:Y:S01]  /*1470*/  IMAD.MOV R6, RZ, RZ, -R6 ;  /* 0x000000ffff067224 */ /* 0x000fe200078e0a06 */
[----:B------:R-:W-:Y:S01]  /*1480*/  ISETP.GE.U32.AND P4, PT, R5, 0x7fffffbe, PT ;  /* 0x7fffffbe0500780c */ /* 0x000fe20003f86070 */
[----:B------:R-:W-:-:S02]  /*1490*/  IMAD R64, R77, R7, R64 ;  /* 0x000000074d407224 */ /* 0x000fc400078e0240 */
[----:B------:R-:W-:Y:S02]  /*14a0*/  IMAD R72, R77, R6, R72 ;  /* 0x000000064d487224 */ /* 0x000fe400078e0248 */
[----:B------:R-:W-:-:S04]  /*14b0*/  IMAD.HI.U32 R4, R79, R24, RZ ;  /* 0x000000184f047227 */ /* 0x000fc800078e00ff */
[----:B------:R-:W-:-:S04]  /*14c0*/  IMAD.HI.U32 R7, R79, R12, RZ ;  /* 0x0000000c4f077227 */ /* 0x000fc800078e00ff */
[----:B------:R-:W-:-:S04]  /*14d0*/  IMAD.HI.U32 R5, R79, R8, RZ ;  /* 0x000000084f057227 */ /* 0x000fc800078e00ff */
[----:B------:R-:W-:-:S04]  /*14e0*/  IMAD.HI.U32 R6, R79, R18, RZ ;  /* 0x000000124f067227 */ /* 0x000fc800078e00ff */
[----:B------:R-:W-:Y:S02]  /*14f0*/  IMAD.MOV R4, RZ, RZ, -R4 ;  /* 0x000000ffff047224 */ /* 0x000fe400078e0a04 */
[----:B------:R-:W-:Y:S02]  /*1500*/  IMAD.MOV.U32 R93, RZ, RZ, R3 ;  /* 0x000000ffff5d7224 */ /* 0x000fe400078e0003 */
[----:B------:R-:W-:Y:S02]  /*1510*/  IMAD.MOV R7, RZ, RZ, -R7 ;  /* 0x000000ffff077224 */ /* 0x000fe400078e0a07 */
[----:B------:R-:W-:Y:S02]  /*1520*/  IMAD.MOV R5, RZ, RZ, -R5 ;  /* 0x000000ffff057224 */ /* 0x000fe400078e0a05 */
[----:B------:R-:W-:Y:S02]  /*1530*/  IMAD.MOV R6, RZ, RZ, -R6 ;  /* 0x000000ffff067224 */ /* 0x000fe400078e0a06 */
[----:B------:R-:W-:Y:S01]  /*1540*/  @!P5 IMAD.MOV R93, RZ, RZ, -R93 ;  /* 0x000000ffff5dd224 */ /* 0x000fe200078e0a5d */
[----:B------:R-:W-:Y:S01]  /*1550*/  @!P2 LOP3.LUT R93, RZ, R20, RZ, 0x33, !PT ;  /* 0x00000014ff5da212 */ /* 0x000fe200078e33ff */
[----:B------:R-:W-:-:S02]  /*1560*/  IMAD R24, R77, R4, R24 ;  /* 0x000000044d187224 */ /* 0x000fc400078e0218 */
[C---:B------:R-:W-:Y:S02]  /*1570*/  IMAD R70, R77.reuse, R9, R70 ;  /* 0x000000094d467224 */ /* 0x040fe400078e0246 */
[C---:B------:R-:W-:Y:S02]  /*1580*/  IMAD R73, R77.reuse, R7, R12 ;  /* 0x000000074d497224 */ /* 0x040fe400078e020c */
[C---:B------:R-:W-:Y:S02]  /*1590*/  IMAD R25, R77.reuse, R5, R8 ;  /* 0x000000054d197224 */ /* 0x040fe400078e0208 */
[----:B------:R-:W-:Y:S02]  /*15a0*/  IMAD R18, R77, R6, R18 ;  /* 0x000000064d127224 */ /* 0x000fe400078e0212 */
[----:B------:R-:W-:Y:S01]  /*15b0*/  VIADD R4, R88, 0xfffffffc ;  /* 0xfffffffc58047836 */ /* 0x000fe20000000000 */
[----:B-1--4-:R-:W-:Y:S06]  /*15c0*/  BRA.U UP0, `(.L_x_11) ;  /* 0x0000000100187547 */ /* 0x012fec000b800000 */
[----:B------:R-:W-:Y:S01]  /*15d0*/  ELECT P2, URZ, PT ;  /* 0x0000000000ff782f */ /* 0x000fe20003840000 */
[----:B------:R-:W-:Y:S01]  /*15e0*/  IMAD.MOV.U32 R3, RZ, RZ, 0x1 ;  /* 0x00000001ff037424 */ /* 0x000fe200078e00ff */
[----:B------:R-:W-:Y:S01]  /*15f0*/  UMOV UR4, 0x40 ;  /* 0x0000004000047882 */ /* 0x000fe20000000000 */
[----:B------:R-:W-:Y:S01]  /*1600*/  UVIRTCOUNT.DEALLOC.SMPOOL 0x80 ;  /* 0x000000800000784c */ /* 0x000fe20000000000 */
[----:B------:R-:W-:-:S09]  /*1610*/  ULEA UR4, UR9, UR4, 0x18 ;  /* 0x0000000409047291 */ /* 0x000fd2000f8ec0ff */
[----:B------:R0:W-:Y:S03]  /*1620*/  @P2 STS.U8 [UR4], R3 ;  /* 0x00000003ff002988 */ /* 0x0001e60008000004 */
.L_x_11:
[----:B------:R-:W-:Y:S01]  /*1630*/  UIADD3 UR11, UPT, UPT, UR24, UR11, URZ ;  /* 0x0000000b180b7290 */ /* 0x000fe2000fffe0ff */
[----:B------:R-:W-:Y:S01]  /*1640*/  IMAD R93, R93, UR8, RZ ;  /* 0x000000085d5d7c24 */ /* 0x000fe2000f8e02ff */
[----:B------:R-:W-:Y:S01]  /*1650*/  VOTEU.ALL UP1, P3 ;  /* 0x0000000000ff7886 */ /* 0x000fe20001820000 */
[----:B------:R-:W-:Y:S01]  /*1660*/  UIADD3 UR12, UPT, UPT, UR10, 0x6000, URZ ;  /* 0x000060000a0c7890 */ /* 0x000fe2000fffe0ff */
[----:B0-----:R-:W-:Y:S01]  /*1670*/  VIADD R3, R88, 0xfffffffb ;  /* 0xfffffffb58037836 */ /* 0x001fe20000000000 */
[----:B------:R-:W-:Y:S01]  /*1680*/  VOTEU.ALL UP2, P3 ;  /* 0x0000000000ff7886 */ /* 0x000fe20001840000 */
[----:B------:R-:W-:Y:S02]  /*1690*/  SHF.R.S32.HI R92, RZ, 0x1f, R93 ;  /* 0x0000001fff5c7819 */ /* 0x000fe4000001145d */
[----:B------:R-:W-:Y:S01]  /*16a0*/  PRMT R36, RZ, 0x7610, R36 ;  /* 0x00007610ff247816 */ /* 0x000fe20000000024 */
[----:B------:R-:W-:Y:S01]  /*16b0*/  STTM.x128 tmem[UR11], RZ ;  /* 0x000000ff000079ed */ /* 0x000fe200083c000b */
[----:B------:R-:W0:Y:S02]  /*16c0*/  FENCE.VIEW.ASYNC.T ;  /* 0x00000000000073c6 */ /* 0x000e240000000200 */
[----:B0-----:R-:W-:Y:S01]  /*16d0*/  BAR.SYNC.DEFER_BLOCKING 0x0 ;  /* 0x0000000000007b1d */ /* 0x001fe20000010000 */
[----:B------:R-:W-:-:S04]  /*16e0*/  @!UP1 UIADD3 UR6, UPT, UPT, -UR5, 0x100000, URZ ;  /* 0x0010000005069890 */ /* 0x000fc8000fffe1ff */
[----:B------:R-:W-:Y:S02]  /*16f0*/  @!UP1 USHF.L.U32 UR7, UR6, 0xb, URZ ;  /* 0x0000000b06079899 */ /* 0x000fe400080006ff */
[----:B------:R-:W-:Y:S01]  /*1700*/  @!UP1 USHF.L.U32 UR6, UR6, 0x1, URZ ;  /* 0x0000000106069899 */ /* 0x000fe200080006ff */
[----:B------:R-:W-:Y:S02]  /*1710*/  IADD3 R22, P6, PT, R93, UR20, RZ ;  /* 0x000000145d167c10 */ /* 0x000fe4000ffde0ff */
[----:B------:R-:W-:Y:S01]  /*1720*/  ISETP.GE.U32.AND P2, PT, R4, 0x7fffffbd, PT ;  /* 0x7fffffbd0400780c */ /* 0x000fe20003f46070 */
[C---:B------:R-:W-:Y:S01]  /*1730*/  IMAD.SHL.U32 R219, R90.reuse, 0x2, RZ ;  /* 0x000000025adb7824 */ /* 0x040fe200078e00ff */
[----:B------:R-:W-:Y:S02]  /*1740*/  ISETP.GE.U32.AND P5, PT, R3, 0x7fffffbc, PT ;  /* 0x7fffffbc0300780c */ /* 0x000fe40003fa6070 */
[----:B------:R-:W-:Y:S02]  /*1750*/  SHF.R.S32.HI R221, RZ, 0x1f, R90 ;  /* 0x0000001fffdd7819 */ /* 0x000fe4000001145a */
[----:B------:R-:W-:Y:S01]  /*1760*/  PRMT R27, RZ, 0x7610, R27 ;  /* 0x00007610ff1b7816 */ /* 0x000fe2000000001b */
[----:B------:R-:W-:Y:S01]  /*1770*/  IMAD R215, R90, 0x3, RZ ;  /* 0x000000035ad77824 */ /* 0x000fe200078e02ff */
[----:B------:R-:W-:-:S02]  /*1780*/  IADD3.X R23, PT, PT, R92, UR21, RZ, P6, !PT ;  /* 0x000000155c177c10 */ /* 0x000fc4000b7fe4ff */
[----:B------:R-:W-:Y:S01]  /*1790*/  PRMT R26, RZ, 0x7610, R26 ;  /* 0x00007610ff1a7816 */ /* 0x000fe2000000001a */
[----:B------:R-:W-:Y:S01]  /*17a0*/  IMAD.SHL.U32 R214, R90, 0x4, RZ ;  /* 0x000000045ad67824 */ /* 0x000fe200078e00ff */
[----:B------:R-:W-:Y:S02]  /*17b0*/  IADD3 R4, P6, PT, R22, R90, RZ ;  /* 0x0000005a16047210 */ /* 0x000fe40007fde0ff */
[----:B------:R-:W-:Y:S01]  /*17c0*/  PRMT R113, RZ, 0x7610, R113 ;  /* 0x00007610ff717816 */ /* 0x000fe20000000071 */
[----:B------:R-:W-:Y:S01]  /*17d0*/  IMAD R213, R90, 0x5, RZ ;  /* 0x000000055ad57824 */ /* 0x000fe200078e02ff */
[----:B------:R-:W-:Y:S02]  /*17e0*/  PRMT R134, RZ, 0x7610, R134 ;  /* 0x00007610ff867816 */ /* 0x000fe40000000086 */
[----:B------:R-:W-:Y:S01]  /*17f0*/  PRMT R129, RZ, 0x7610, R129 ;  /* 0x00007610ff817816 */ /* 0x000fe20000000081 */
[----:B------:R-:W0:Y:S02]  /*1800*/  FENCE.VIEW.ASYNC.S ;  /* 0x00000000000073c6 */ /* 0x000e240000000000 */
[----:B0-----:R0:W1:Y:S02]  /*1810*/  @!UP2 SYNCS.EXCH.64 URZ, [UR12], UR6 ;  /* 0x000000060cffa5b2 */ /* 0x0010640008000100 */
[----:B-1----:R-:W-:Y:S01]  /*1820*/  BAR.SYNC.DEFER_BLOCKING 0x0 ;  /* 0x0000000000007b1d */ /* 0x002fe20000010000 */
[----:B------:R-:W-:Y:S01]  /*1830*/  VIADD R3, R88, 0xfffffffa ;  /* 0xfffffffa58037836 */ /* 0x000fe20000000000 */
[----:B------:R-:W-:Y:S01]  /*1840*/  SHF.R.S32.HI R8, RZ, 0x1f, R219 ;  /* 0x0000001fff087819 */ /* 0x000fe200000114db */
[----:B------:R-:W-:Y:S01]  /*1850*/  IMAD.X R5, R221, 0x1, R23, P6 ;  /* 0x00000001dd057824 */ /* 0x000fe200030e0617 */
[----:B------:R-:W-:Y:S01]  /*1860*/  IADD3 R6, P6, PT, R219, R22, RZ ;  /* 0x00000016db067210 */ /* 0x000fe20007fde0ff */
[----:B------:R-:W-:-:S02]  /*1870*/  IMAD R209, R90, 0x6, RZ ;  /* 0x000000065ad17824 */ /* 0x000fc400078e02ff */
[C---:B------:R-:W-:Y:S02]  /*1880*/  VIADD R15, R88.reuse, 0xffffffc6 ;  /* 0xffffffc6580f7836 */ /* 0x040fe40000000000 */
[C---:B------:R-:W-:Y:S02]  /*1890*/  VIADD R14, R88.reuse, 0xffffffc7 ;  /* 0xffffffc7580e7836 */ /* 0x040fe40000000000 */
[C---:B------:R-:W-:Y:S02]  /*18a0*/  VIADD R20, R88.reuse, 0xffffffc2 ;  /* 0xffffffc258147836 */ /* 0x040fe40000000000 */
[C---:B------:R-:W-:Y:S02]  /*18b0*/  VIADD R29, R88.reuse, 0xffffffdc ;  /* 0xffffffdc581d7836 */ /* 0x040fe40000000000 */
[C---:B------:R-:W-:Y:S02]  /*18c0*/  VIADD R30, R88.reuse, 0xffffffde ;  /* 0xffffffde581e7836 */ /* 0x040fe40000000000 */
[----:B------:R-:W-:-:S02]  /*18d0*/  VIADD R33, R88, 0xffffffd8 ;  /* 0xffffffd858217836 */ /* 0x000fc40000000000 */
[C---:B------:R-:W-:Y:S02]  /*18e0*/  VIADD R34, R88.reuse, 0xffffffda ;  /* 0xffffffda58227836 */ /* 0x040fe40000000000 */
[C---:B------:R-:W-:Y:S02]  /*18f0*/  VIADD R37, R88.reuse, 0xffffffd4 ;  /* 0xffffffd458257836 */ /* 0x040fe40000000000 */
[C---:B------:R-:W-:Y:S01]  /*1900*/  VIADD R40, R88.reuse, 0xffffffd6 ;  /* 0xffffffd658287836 */ /* 0x040fe20000000000 */
[----:B------:R-:W2:Y:S01]  /*1910*/  @!P1 LDG.E.U8 R36, desc[UR18][R22.64] ;  /* 0x0000001216249981 */ /* 0x000ea2000c1e1100 */
[----:B------:R-:W-:Y:S01]  /*1920*/  ISETP.GE.U32.AND P1, PT, R3, 0x7fffffbb, PT ;  /* 0x7fffffbb0300780c */ /* 0x000fe20003f26070 */
[C---:B------:R-:W-:Y:S02]  /*1930*/  VIADD R3, R88.reuse, 0xfffffff9 ;  /* 0xfffffff958037836 */ /* 0x040fe40000000000 */
[----:B------:R-:W-:Y:S01]  /*1940*/  VIADD R81, R88, 0xffffffd0 ;  /* 0xffffffd058517836 */ /* 0x000fe20000000000 */
[----:B------:R1:W3:Y:S01]  /*1950*/  @!P0 LDG.E.U8 R27, desc[UR18][R4.64] ;  /* 0x00000012041b8981 */ /* 0x0002e2000c1e1100 */
[----:B------:R-:W-:Y:S01]  /*1960*/  IMAD.X R7, R8, 0x1, R23, P6 ;  /* 0x0000000108077824 */ /* 0x000fe200030e0617 */
[----:B------:R-:W-:Y:S01]  /*1970*/  ISETP.GE.U32.AND P0, PT, R3, 0x7fffffba, PT ;  /* 0x7fffffba0300780c */ /* 0x000fe20003f06070 */
[C---:B------:R-:W-:Y:S01]  /*1980*/  VIADD R3, R88.reuse, 0xfffffff8 ;  /* 0xfffffff858037836 */ /* 0x040fe20000000000 */
[----:B------:R-:W-:Y:S01]  /*1990*/  IADD3 R8, P6, PT, R215, R22, RZ ;  /* 0x00000016d7087210 */ /* 0x000fe20007fde0ff */
[C---:B------:R-:W-:Y:S01]  /*19a0*/  VIADD R84, R88.reuse, 0xffffffd2 ;  /* 0xffffffd258547836 */ /* 0x040fe20000000000 */
[----:B------:R4:W5:Y:S01]  /*19b0*/  @!P4 LDG.E.U8 R26, desc[UR18][R6.64] ;  /* 0x00000012061ac981 */ /* 0x000962000c1e1100 */
[C---:B------:R-:W-:Y:S01]  /*19c0*/  VIADD R95, R88.reuse, 0xffffffd3 ;  /* 0xffffffd3585f7836 */ /* 0x040fe20000000000 */
[----:B------:R-:W-:Y:S01]  /*19d0*/  ISETP.GE.U32.AND P4, PT, R3, 0x7fffffb9, PT ;  /* 0x7fffffb90300780c */ /* 0x000fe20003f86070 */
[----:B------:R-:W-:Y:S01]  /*19e0*/  VIADD R3, R88, 0xfffffff7 ;  /* 0xfffffff758037836 */ /* 0x000fe20000000000 */
[----:B-1----:R-:W-:-:S02]  /*19f0*/  SHF.R.S32.HI R4, RZ, 0x1f, R215 ;  /* 0x0000001fff047819 */ /* 0x002fc400000114d7 */
[----:B------:R-:W-:Y:S01]  /*1a00*/  PRMT R116, RZ, 0x7610, R116 ;  /* 0x00007610ff747816 */ /* 0x000fe20000000074 */
[----:B------:R-:W-:Y:S01]  /*1a10*/  IMAD R208, R90, 0x7, RZ ;  /* 0x000000075ad07824 */ /* 0x000fe200078e02ff */
[----:B------:R-:W-:Y:S01]  /*1a20*/  SHF.R.S32.HI R5, RZ, 0x1f, R214 ;  /* 0x0000001fff057819 */ /* 0x000fe200000114d6 */
[----:B------:R-:W-:Y:S01]  /*1a30*/  IMAD.X R9, R4, 0x1, R23, P6 ;  /* 0x0000000104097824 */ /* 0x000fe200030e0617 */
[-C--:B------:R-:W-:Y:S01]  /*1a40*/  IADD3 R10, P6, PT, R214, R22.reuse, RZ ;  /* 0x00000016d60a7210 */ /* 0x080fe20007fde0ff */
[C---:B------:R-:W-:Y:S01]  /*1a50*/  IMAD.SHL.U32 R207, R90.reuse, 0x8, RZ ;  /* 0x000000085acf7824 */ /* 0x040fe200078e00ff */
[----:B------:R-:W-:Y:S01]  /*1a60*/  SHF.R.S32.HI R4, RZ, 0x1f, R213 ;  /* 0x0000001fff047819 */ /* 0x000fe200000114d5 */
[----:B------:R-:W-:Y:S01]  /*1a70*/  IMAD R175, R90, 0x18, RZ ;  /* 0x000000185aaf7824 */ /* 0x000fe200078e02ff */
[----:B------:R1:W2:Y:S01]  /*1a80*/  @!P2 LDG.E.U8 R113, desc[UR18][R8.64] ;  /* 0x000000120871a981 */ /* 0x0002a2000c1e1100 */
[----:B------:R-:W-:Y:S01]  /*1a90*/  ISETP.GE.U32.AND P2, PT, R3, 0x7fffffb8, PT ;  /* 0x7fffffb80300780c */ /* 0x000fe20003f46070 */
[----:B------:R-:W-:Y:S01]  /*1aa0*/  IMAD.X R11, R5, 0x1, R23, P6 ;  /* 0x00000001050b7824 */ /* 0x000fe200030e0617 */
[----:B----4-:R-:W-:Y:S01]  /*1ab0*/  IADD3 R6, P6, PT, R213, R22, RZ ;  /* 0x00000016d5067210 */ /* 0x010fe20007fde0ff */
[----:B------:R-:W-:-:S02]  /*1ac0*/  VIADD R3, R88, 0xffffffec ;  /* 0xffffffec58037836 */ /* 0x000fc40000000000 */
[----:B------:R-:W-:Y:S01]  /*1ad0*/  IMAD R203, R90, 0x9, RZ ;  /* 0x000000095acb7824 */ /* 0x000fe200078e02ff */
[----:B------:R-:W4:Y:S01]  /*1ae0*/  @!P5 LDG.E.U8 R134, desc[UR18][R10.64] ;  /* 0x000000120a86d981 */ /* 0x000f22000c1e1100 */
[----:B------:R-:W-:Y:S01]  /*1af0*/  IMAD.X R7, R4, 0x1, R23, P6 ;  /* 0x0000000104077824 */ /* 0x000fe200030e0617 */
[----:B------:R-:W-:Y:S01]  /*1b00*/  ISETP.GE.U32.AND P5, PT, R3, 0x7fffffad, PT ;  /* 0x7fffffad0300780c */ /* 0x000fe20003fa6070 */
[----:B------:R-:W-:Y:S01]  /*1b10*/  VIADD R3, R88, 0xffffffed ;  /* 0xffffffed58037836 */ /* 0x000fe20000000000 */
[----:B------:R-:W-:Y:S01]  /*1b20*/  SHF.R.S32.HI R12, RZ, 0x1f, R209 ;  /* 0x0000001fff0c7819 */ /* 0x000fe200000114d1 */
[----:B------:R-:W-:Y:S01]  /*1b30*/  IMAD R202, R90, 0xa, RZ ;  /* 0x0000000a5aca7824 */ /* 0x000fe200078e02ff */
[----:B------:R0:W2:Y:S01]  /*1b40*/  @!P1 LDG.E.U8 R129, desc[UR18][R6.64] ;  /* 0x0000001206819981 */ /* 0x0000a2000c1e1100 */
[----:B------:R-:W-:Y:S01]  /*1b50*/  IADD3 R4, P6, PT, R209, R22, RZ ;  /* 0x00000016d1047210 */ /* 0x000fe20007fde0ff */
[C---:B-1----:R-:W-:Y:S01]  /*1b60*/  VIADD R9, R88.reuse, 0xffffffee ;  /* 0xffffffee58097836 */ /* 0x042fe20000000000 */
[----:B------:R-:W-:Y:S01]  /*1b70*/  ISETP.GE.U32.AND P1, PT, R3, 0x7fffffae, PT ;  /* 0x7fffffae0300780c */ /* 0x000fe20003f26070 */
[----:B------:R-:W-:-:S02]  /*1b80*/  VIADD R3, R88, 0xffffffe8 ;  /* 0xffffffe858037836 */ /* 0x000fc40000000000 */
[C---:B------:R-:W-:Y:S02]  /*1b90*/  IMAD R201, R90.reuse, 0xb, RZ ;  /* 0x0000000b5ac97824 */ /* 0x040fe400078e02ff */
[C---:B------:R-:W-:Y:S02]  /*1ba0*/  IMAD.SHL.U32 R159, R90.reuse, 0x20, RZ ;  /* 0x000000205a9f7824 */ /* 0x040fe400078e00ff */
[----:B------:R-:W-:Y:S01]  /*1bb0*/  IMAD R197, R90, 0xc, RZ ;  /* 0x0000000c5ac57824 */ /* 0x000fe200078e02ff */
[----:B------:R-:W-:Y:S01]  /*1bc0*/  PRMT R115, RZ, 0x7610, R115 ;  /* 0x00007610ff737816 */ /* 0x000fe20000000073 */
[----:B------:R-:W-:Y:S01]  /*1bd0*/  VIADD R8, R88, 0xffffffef ;  /* 0xffffffef58087836 */ /* 0x000fe20000000000 */
[----:B------:R-:W-:Y:S01]  /*1be0*/  SEL R85, RZ, 0x1fffe, P1 ;  /* 0x0001fffeff557807 */ /* 0x000fe20000800000 */
[----:B------:R-:W-:Y:S01]  /*1bf0*/  IMAD.X R5, R12, 0x1, R23, P6 ;  /* 0x000000010c057824 */ /* 0x000fe200030e0617 */
[----:B------:R-:W-:Y:S01]  /*1c00*/  ISETP.GE.U32.AND P6, PT, R9, 0x7fffffaf, PT ;  /* 0x7fffffaf0900780c */ /* 0x000fe20003fc6070 */
[C---:B0-----:R-:W-:Y:S01]  /*1c10*/  VIADD R6, R88.reuse, 0xffffffe9 ;  /* 0xffffffe958067836 */ /* 0x041fe20000000000 */
[----:B------:R-:W-:Y:S01]  /*1c20*/  ISETP.GE.U32.AND P1, PT, R3, 0x7fffffa9, PT ;  /* 0x7fffffa90300780c */ /* 0x000fe20003f26070 */
[C---:B------:R-:W-:Y:S01]  /*1c30*/  VIADD R3, R88.reuse, 0xffffffeb ;  /* 0xffffffeb58037836 */ /* 0x040fe20000000000 */
[----:B------:R-:W-:Y:S01]  /*1c40*/  SEL R28, RZ, 0x1, P5 ;  /* 0x00000001ff1c7807 */ /* 0x000fe20002800000 */
[----:B------:R-:W-:Y:S01]  /*1c50*/  VIADD R7, R88, 0xffffffea ;  /* 0xffffffea58077836 */ /* 0x000fe20000000000 */
[----:B------:R-:W-:Y:S01]  /*1c60*/  ISETP.GE.U32.AND P5, PT, R8, 0x7fffffb0, PT ;  /* 0x7fffffb00800780c */ /* 0x000fe20003fa6070 */
[C---:B------:R-:W-:Y:S01]  /*1c70*/  VIADD R10, R88.reuse, 0xffffffca ;  /* 0xffffffca580a7836 */ /* 0x040fe20000000000 */
[----:B------:R-:W-:Y:S01]  /*1c80*/  SEL R89, RZ, 0x4, P6 ;  /* 0x00000004ff597807 */ /* 0x000fe20003000000 */
[----:B------:R-:W-:Y:S01]  /*1c90*/  VIADD R11, R88, 0xffffffc4 ;  /* 0xffffffc4580b7836 */ /* 0x000fe20000000000 */
[----:B------:R-:W-:Y:S01]  /*1ca0*/  ISETP.GE.U32.AND P6, PT, R6, 0x7fffffaa, PT ;  /* 0x7fffffaa0600780c */ /* 0x000fe20003fc6070 */
[----:B------:R-:W-:Y:S01]  /*1cb0*/  VIADD R6, R88, 0xffffffe4 ;  /* 0xffffffe458067836 */ /* 0x000fe20000000000 */
[----:B------:R-:W-:Y:S01]  /*1cc0*/  SEL R98, RZ, 0x1, P1 ;  /* 0x00000001ff627807 */ /* 0x000fe20000800000 */
[----:B------:R0:W2:Y:S01]  /*1cd0*/  @!P0 LDG.E.U8 R116, desc[UR18][R4.64] ;  /* 0x0000001204748981 */ /* 0x0000a2000c1e1100 */
[----:B------:R-:W-:Y:S01]  /*1ce0*/  SEL R94, RZ, 0x7fff8, P5 ;  /* 0x0007fff8ff5e7807 */ /* 0x000fe20002800000 */
[----:B------:R-:W-:Y:S01]  /*1cf0*/  IMAD R143, R90, 0x28, RZ ;  /* 0x000000285a8f7824 */ /* 0x000fe200078e02ff */
[----:B------:R-:W-:Y:S01]  /*1d00*/  ISETP.GE.U32.AND P1, PT, R3, 0x7fffffac, PT ;  /* 0x7fffffac0300780c */ /* 0x000fe20003f26070 */
[----:B------:R-:W-:Y:S01]  /*1d10*/  VIADD R3, R88, 0xffffffe5 ;  /* 0xffffffe558037836 */ /* 0x000fe20000000000 */
[----:B------:R-:W-:-:S02]  /*1d20*/  ISETP.GE.U32.AND P5, PT, R7, 0x7fffffab, PT ;  /* 0x7fffffab0700780c */ /* 0x000fc40003fa6070 */
[----:B------:R-:W-:Y:S01]  /*1d30*/  PRMT R141, RZ, 0x7610, R141 ;  /* 0x00007610ff8d7816 */ /* 0x000fe2000000008d */
[C---:B------:R-:W-:Y:S01]  /*1d40*/  IMAD R196, R90.reuse, 0xd, RZ ;  /* 0x0000000d5ac47824 */ /* 0x040fe200078e02ff */
[----:B------:R-:W-:Y:S02]  /*1d50*/  SEL R99, RZ, 0x1fffe, P6 ;  /* 0x0001fffeff637807 */ /* 0x000fe40003000000 */
[----:B------:R-:W-:Y:S01]  /*1d60*/  PRMT R128, RZ, 0x7610, R128 ;  /* 0x00007610ff807816 */ /* 0x000fe20000000080 */
[----:B------:R-:W-:Y:S01]  /*1d70*/  IMAD R195, R90, 0xe, RZ ;  /* 0x0000000e5ac37824 */ /* 0x000fe200078e02ff */
[----:B------:R-:W-:Y:S01]  /*1d80*/  ISETP.GE.U32.AND P6, PT, R6, 0x7fffffa5, PT ;  /* 0x7fffffa50600780c */ /* 0x000fe20003fc6070 */
[C---:B------:R-:W-:Y:S01]  /*1d90*/  VIADD R6, R88.reuse, 0xffffffe7 ;  /* 0xffffffe758067836 */ /* 0x040fe20000000000 */
[----:B------:R-:W-:Y:S01]  /*1da0*/  SEL R96, RZ, 0x4, P5 ;  /* 0x00000004ff607807 */ /* 0x000fe20002800000 */
[C---:B------:R-:W-:Y:S01]  /*1db0*/  VIADD R7, R88.reuse, 0xffffffe6 ;  /* 0xffffffe658077836 */ /* 0x040fe20000000000 */
[----:B------:R-:W-:Y:S01]  /*1dc0*/  ISETP.GE.U32.AND P5, PT, R3, 0x7fffffa6, PT ;  /* 0x7fffffa60300780c */ /* 0x000fe20003fa6070 */
[----:B------:R-:W-:Y:S01]  /*1dd0*/  VIADD R3, R88, 0xffffffe1 ;  /* 0xffffffe158037836 */ /* 0x000fe20000000000 */
[----:B------:R-:W-:-:S02]  /*1de0*/  SEL R102, RZ, 0x1, P6 ;  /* 0x00000001ff667807 */ /* 0x000fc40003000000 */
[----:B------:R-:W-:Y:S01]  /*1df0*/  PRMT R114, RZ, 0x7610, R114 ;  /* 0x00007610ff727816 */ /* 0x000fe20000000072 */
[C---:B------:R-:W-:Y:S01]  /*1e00*/  IMAD R191, R90.reuse, 0xf, RZ ;  /* 0x0000000f5abf7824 */ /* 0x040fe200078e02ff */
[----:B------:R-:W-:Y:S01]  /*1e10*/  SEL R97, RZ, 0x7fff8, P1 ;  /* 0x0007fff8ff617807 */ /* 0x000fe20000800000 */
[----:B------:R-:W-:Y:S01]  /*1e20*/  IMAD R188, R90, 0x11, RZ ;  /* 0x000000115abc7824 */ /* 0x000fe200078e02ff */
[----:B------:R-:W-:Y:S01]  /*1e30*/  ISETP.GE.U32.AND P6, PT, R6, 0x7fffffa8, PT ;  /* 0x7fffffa80600780c */ /* 0x000fe20003fc6070 */
[----:B------:R-:W-:Y:S01]  /*1e40*/  VIADD R6, R88, 0xffffffe0 ;  /* 0xffffffe058067836 */ /* 0x000fe20000000000 */
[----:B------:R-:W-:Y:S01]  /*1e50*/  SEL R103, RZ, 0x1fffe, P5 ;  /* 0x0001fffeff677807 */ /* 0x000fe20002800000 */
[----:B------:R-:W-:Y:S01]  /*1e60*/  IMAD R187, R90, 0x12, RZ ;  /* 0x000000125abb7824 */ /* 0x000fe200078e02ff */
[----:B------:R-:W-:Y:S01]  /*1e70*/  ISETP.GE.U32.AND P1, PT, R7, 0x7fffffa7, PT ;  /* 0x7fffffa70700780c */ /* 0x000fe20003f26070 */
[C---:B------:R-:W-:Y:S01]  /*1e80*/  VIADD R7, R88.reuse, 0xffffffe2 ;  /* 0xffffffe258077836 */ /* 0x040fe20000000000 */
[----:B------:R-:W-:Y:S01]  /*1e90*/  ISETP.GE.U32.AND P5, PT, R3, 0x7fffffa2, PT ;  /* 0x7fffffa20300780c */ /* 0x000fe20003fa6070 */
[----:B------:R-:W-:Y:S01]  /*1ea0*/  VIADD R3, R88, 0xffffffe3 ;  /* 0xffffffe358037836 */ /* 0x000fe20000000000 */
[----:B------:R-:W-:Y:S01]  /*1eb0*/  SEL R100, RZ, 0x4, P1 ;  /* 0x00000004ff647807 */ /* 0x000fe20000800000 */
[----:B------:R-:W-:Y:S01]  /*1ec0*/  IMAD.SHL.U32 R189, R90, 0x10, RZ ;  /* 0x000000105abd7824 */ /* 0x000fe200078e00ff */
[----:B------:R-:W-:Y:S01]  /*1ed0*/  ISETP.GE.U32.AND P1, PT, R6, 0x7fffffa1, PT ;  /* 0x7fffffa10600780c */ /* 0x000fe20003f26070 */
[----:B------:R-:W-:Y:S01]  /*1ee0*/  VIADD R6, R88, 0xffffffcc ;  /* 0xffffffcc58067836 */ /* 0x000fe20000000000 */
[----:B------:R-:W-:Y:S01]  /*1ef0*/  SEL R101, RZ, 0x7fff8, P6 ;  /* 0x0007fff8ff657807 */ /* 0x000fe20003000000 */
[C---:B------:R-:W-:Y:S01]  /*1f00*/  IMAD R184, R90.reuse, 0x13, RZ ;  /* 0x000000135ab87824 */ /* 0x040fe200078e02ff */
[----:B------:R-:W-:Y:S01]  /*1f10*/  SEL R107, RZ, 0x1fffe, P5 ;  /* 0x0001fffeff6b7807 */ /* 0x000fe20002800000 */
[----:B------:R-:W-:Y:S01]  /*1f20*/  IMAD R183, R90, 0x14, RZ ;  /* 0x000000145ab77824 */ /* 0x000fe200078e02ff */
[----:B------:R-:W-:-:S02]  /*1f30*/  ISETP.GE.U32.AND P6, PT, R7, 0x7fffffa3, PT ;  /* 0x7fffffa30700780c */ /* 0x000fc40003fc6070 */
[----:B------:R-:W-:Y:S02]  /*1f40*/  PRMT R118, RZ, 0x7610, R118 ;  /* 0x00007610ff767816 */ /* 0x000fe40000000076 */
[----:B------:R-:W-:Y:S01]  /*1f50*/  PRMT R145, RZ, 0x7610, R145 ;  /* 0x00007610ff917816 */ /* 0x000fe20000000091 */
[----:B------:R-:W-:Y:S01]  /*1f60*/  IMAD R180, R90, 0x15, RZ ;  /* 0x000000155ab47824 */ /* 0x000fe200078e02ff */
[----:B------:R-:W-:Y:S01]  /*1f70*/  ISETP.GE.U32.AND P5, PT, R3, 0x7fffffa4, PT ;  /* 0x7fffffa40300780c */ /* 0x000fe20003fa6070 */
[----:B------:R-:W-:Y:S01]  /*1f80*/  VIADD R3, R88, 0xffffffcd ;  /* 0xffffffcd58037836 */ /* 0x000fe20000000000 */
[----:B------:R-:W-:Y:S01]  /*1f90*/  SEL R104, RZ, 0x4, P6 ;  /* 0x00000004ff687807 */ /* 0x000fe20003000000 */
[----:B------:R-:W-:Y:S01]  /*1fa0*/  IMAD R179, R90, 0x16, RZ ;  /* 0x000000165ab37824 */ /* 0x000fe200078e02ff */
[----:B------:R-:W-:Y:S01]  /*1fb0*/  ISETP.GE.U32.AND P6, PT, R6, 0x7fffff8d, PT ;  /* 0x7fffff8d0600780c */ /* 0x000fe20003fc6070 */
[----:B------:R-:W-:Y:S01]  /*1fc0*/  VIADD R6, R88, 0xffffffce ;  /* 0xffffffce58067836 */ /* 0x000fe20000000000 */
[----:B------:R-:W-:-:S02]  /*1fd0*/  SEL R105, RZ, 0x7fff8, P5 ;  /* 0x0007fff8ff697807 */ /* 0x000fc40002800000 */
[----:B------:R-:W-:Y:S01]  /*1fe0*/  PRMT R127, RZ, 0x7610, R127 ;  /* 0x00007610ff7f7816 */ /* 0x000fe2000000007f */
[----:B------:R-:W-:Y:S01]  /*1ff0*/  IMAD R176, R90, 0x17, RZ ;  /* 0x000000175ab07824 */ /* 0x000fe200078e02ff */
[----:B------:R-:W-:Y:S01]  /*2000*/  ISETP.GE.U32.AND P5, PT, R3, 0x7fffff8e, PT ;  /* 0x7fffff8e0300780c */ /* 0x000fe20003fa6070 */
[C---:B------:R-:W-:Y:S01]  /*2010*/  VIADD R3, R88.reuse, 0xffffffcf ;  /* 0xffffffcf58037836 */ /* 0x040fe20000000000 */
[----:B------:R-:W-:Y:S01]  /*2020*/  SEL R8, RZ, 0x1, P6 ;  /* 0x00000001ff087807 */ /* 0x000fe20003000000 */
[----:B------:R-:W-:Y:S01]  /*2030*/  VIADD R7, R88, 0xffffffc8 ;  /* 0xffffffc858077836 */ /* 0x000fe20000000000 */
[----:B------:R-:W-:Y:S02]  /*2040*/  ISETP.GE.U32.AND P6, PT, R6, 0x7fffff8f, PT ;  /* 0x7fffff8f0600780c */ /* 0x000fe40003fc6070 */
        /* <DEDUP_REMOVED lines=8> */
[----:B------:R-:W-:-:S02]  /*20d0*/  ISETP.GE.U32.AND P6, PT, R7, 0x7fffff89, PT ;  /* 0x7fffff890700780c */ /* 0x000fc40003fc6070 */
[----:B------:R-:W-:Y:S01]  /*20e0*/  PRMT R120, RZ, 0x7610, R120 ;  /* 0x00007610ff787816 */ /* 0x000fe20000000078 */
[C---:B------:R-:W-:Y:S01]  /*20f0*/  IMAD R167, R90.reuse, 0x1c, RZ ;  /* 0x0000001c5aa77824 */ /* 0x040fe200078e02ff */
[----:B------:R-:W-:Y:S01]  /*2100*/  SEL R7, RZ, 0x7fff8, P5 ;  /* 0x0007fff8ff077807 */ /* 0x000fe20002800000 */
[----:B------:R-:W-:Y:S01]  /*2110*/  IMAD R164, R90, 0x1d, RZ ;  /* 0x0000001d5aa47824 */ /* 0x000fe200078e02ff */
[----:B------:R-:W-:Y:S01]  /*2120*/  ISETP.GE.U32.AND P5, PT, R3, 0x7fffff8a, PT ;  /* 0x7fffff8a0300780c */ /* 0x000fe20003fa6070 */
[----:B------:R-:W-:Y:S01]  /*2130*/  VIADD R3, R88, 0xffffffcb ;  /* 0xffffffcb58037836 */ /* 0x000fe20000000000 */
[----:B------:R-:W-:Y:S02]  /*2140*/  SEL R12, RZ, 0x1, P6 ;  /* 0x00000001ff0c7807 */ /* 0x000fe40003000000 */
[----:B------:R-:W-:Y:S01]  /*2150*/  PRMT R142, RZ, 0x7610, R142 ;  /* 0x00007610ff8e7816 */ /* 0x000fe2000000008e */
[----:B------:R-:W-:Y:S01]  /*2160*/  IMAD R163, R90, 0x1e, RZ ;  /* 0x0000001e5aa37824 */ /* 0x000fe200078e02ff */
[----:B------:R-:W-:-:S02]  /*2170*/  ISETP.GE.U32.AND P6, PT, R10, 0x7fffff8b, PT ;  /* 0x7fffff8b0a00780c */ /* 0x000fc40003fc6070 */
[----:B------:R-:W-:Y:S01]  /*2180*/  PRMT R110, RZ, 0x7610, R110 ;  /* 0x00007610ff6e7816 */ /* 0x000fe2000000006e */
[C---:B------:R-:W-:Y:S01]  /*2190*/  IMAD R160, R90.reuse, 0x1f, RZ ;  /* 0x0000001f5aa07824 */ /* 0x040fe200078e02ff */
[----:B------:R-:W-:Y:S02]  /*21a0*/  SEL R13, RZ, 0x1fffe, P5 ;  /* 0x0001fffeff0d7807 */ /* 0x000fe40002800000 */
[----:B------:R-:W-:Y:S01]  /*21b0*/  PRMT R125, RZ, 0x7610, R125 ;  /* 0x00007610ff7d7816 */ /* 0x000fe2000000007d */
[----:B------:R-:W-:Y:S01]  /*21c0*/  IMAD R156, R90, 0x21, RZ ;  /* 0x000000215a9c7824 */ /* 0x000fe200078e02ff */
[----:B------:R-:W-:Y:S01]  /*21d0*/  ISETP.GE.U32.AND P5, PT, R3, 0x7fffff8c, PT ;  /* 0x7fffff8c0300780c */ /* 0x000fe20003fa6070 */
[----:B------:R-:W-:Y:S01]  /*21e0*/  VIADD R3, R88, 0xffffffc5 ;  /* 0xffffffc558037836 */ /* 0x000fe20000000000 */
[----:B------:R-:W-:Y:S01]  /*21f0*/  SEL R10, RZ, 0x4, P6 ;  /* 0x00000004ff0a7807 */ /* 0x000fe20003000000 */
[C---:B------:R-:W-:Y:S01]  /*2200*/  IMAD R155, R90.reuse, 0x22, RZ ;  /* 0x000000225a9b7824 */ /* 0x040fe200078e02ff */
[----:B------:R-:W-:Y:S01]  /*2210*/  ISETP.GE.U32.AND P6, PT, R11, 0x7fffff85, PT ;  /* 0x7fffff850b00780c */ /* 0x000fe20003fc6070 */
[C---:B------:R-:W-:Y:S01]  /*2220*/  IMAD R152, R90.reuse, 0x23, RZ ;  /* 0x000000235a987824 */ /* 0x040fe200078e02ff */
[----:B------:R-:W-:Y:S01]  /*2230*/  SEL R11, RZ, 0x7fff8, P5 ;  /* 0x0007fff8ff0b7807 */ /* 0x000fe20002800000 */
[----:B------:R-:W-:Y:S01]  /*2240*/  IMAD R151, R90, 0x24, RZ ;  /* 0x000000245a977824 */ /* 0x000fe200078e02ff */
[----:B------:R-:W-:Y:S01]  /*2250*/  ISETP.GE.U32.AND P5, PT, R3, 0x7fffff86, PT ;  /* 0x7fffff860300780c */ /* 0x000fe20003fa6070 */
[----:B------:R-:W-:Y:S01]  /*2260*/  VIADD R3, R88, 0xffffffc1 ;  /* 0xffffffc158037836 */ /* 0x000fe20000000000 */
[----:B------:R-:W-:-:S02]  /*2270*/  SEL R16, RZ, 0x1, P6 ;  /* 0x00000001ff107807 */ /* 0x000fc40003000000 */
[----:B------:R-:W-:Y:S01]  /*2280*/  PRMT R122, RZ, 0x7610, R122 ;  /* 0x00007610ff7a7816 */ /* 0x000fe2000000007a */
[C---:B------:R-:W-:Y:S01]  /*2290*/  IMAD R148, R90.reuse, 0x25, RZ ;  /* 0x000000255a947824 */ /* 0x040fe200078e02ff */
[----:B------:R-:W-:Y:S02]  /*22a0*/  ISETP.GE.U32.AND P6, PT, R15, 0x7fffff87, PT ;  /* 0x7fffff870f00780c */ /* 0x000fe40003fc6070 */
[----:B------:R-:W-:Y:S01]  /*22b0*/  PRMT R123, RZ, 0x7610, R123 ;  /* 0x00007610ff7b7816 */ /* 0x000fe2000000007b */
[C---:B------:R-:W-:Y:S01]  /*22c0*/  IMAD R147, R90.reuse, 0x26, RZ ;  /* 0x000000265a937824 */ /* 0x040fe200078e02ff */
[----:B------:R-:W-:Y:S02]  /*22d0*/  SEL R17, RZ, 0x1fffe, P5 ;  /* 0x0001fffeff117807 */ /* 0x000fe40002800000 */
[----:B------:R-:W-:Y:S01]  /*22e0*/  PRMT R138, RZ, 0x7610, R138 ;  /* 0x00007610ff8a7816 */ /* 0x000fe2000000008a */
        /* <DEDUP_REMOVED lines=10> */
[----:B------:R-:W-:Y:S02]  /*2390*/  ISETP.GE.U32.AND P5, PT, R20, 0x7fffff83, PT ;  /* 0x7fffff831400780c */ /* 0x000fe40003fa6070 */
[----:B------:R-:W-:Y:S01]  /*23a0*/  PRMT R109, RZ, 0x7610, R109 ;  /* 0x00007610ff6d7816 */ /* 0x000fe2000000006d */
[----:B------:R-:W-:Y:S01]  /*23b0*/  IMAD R135, R90, 0x2c, RZ ;  /* 0x0000002c5a877824 */ /* 0x000fe200078e02ff */
[----:B------:R-:W-:-:S02]  /*23c0*/  SEL R31, RZ, 0x1fffe, P6 ;  /* 0x0001fffeff1f7807 */ /* 0x000fc40003000000 */
[----:B------:R-:W-:Y:S01]  /*23d0*/  PRMT R124, RZ, 0x7610, R124 ;  /* 0x00007610ff7c7816 */ /* 0x000fe2000000007c */
[----:B------:R-:W-:Y:S01]  /*23e0*/  IMAD R132, R90, 0x2d, RZ ;  /* 0x0000002d5a847824 */ /* 0x000fe200078e02ff */
[----:B------:R-:W-:Y:S01]  /*23f0*/  ISETP.GE.U32.AND P6, PT, R3, 0x7fffff84, PT ;  /* 0x7fffff840300780c */ /* 0x000fe20003fc6070 */
[----:B------:R-:W-:Y:S01]  /*2400*/  VIADD R3, R88, 0xffffffdd ;  /* 0xffffffdd58037836 */ /* 0x000fe20000000000 */
[----:B------:R-:W-:Y:S02]  /*2410*/  SEL R20, RZ, 0x4, P5 ;  /* 0x00000004ff147807 */ /* 0x000fe40002800000 */
[----:B------:R-:W-:Y:S01]  /*2420*/  PRMT R137, RZ, 0x7610, R137 ;  /* 0x00007610ff897816 */ /* 0x000fe20000000089 */
[----:B------:R-:W-:Y:S01]  /*2430*/  IMAD R131, R90, 0x2e, RZ ;  /* 0x0000002e5a837824 */ /* 0x000fe200078e02ff */
[----:B------:R-:W-:Y:S01]  /*2440*/  ISETP.GE.U32.AND P5, PT, R29, 0x7fffff9d, PT ;  /* 0x7fffff9d1d00780c */ /* 0x000fe20003fa6070 */
[----:B------:R-:W1:Y:S01]  /*2450*/  LDCU UR6, c[0x0][0x3b0] ;  /* 0x00007600ff0677ac */ /* 0x000e620008000800 */
[----:B------:R-:W-:-:S02]  /*2460*/  SEL R29, RZ, 0x7fff8, P6 ;  /* 0x0007fff8ff1d7807 */ /* 0x000fc40003000000 */
[----:B------:R-:W-:Y:S01]  /*2470*/  ISETP.GE.U32.AND P6, PT, R3, 0x7fffff9e, PT ;  /* 0x7fffff9e0300780c */ /* 0x000fe20003fc6070 */
[----:B------:R-:W-:Y:S01]  /*2480*/  VIADD R3, R88, 0xffffffdf ;  /* 0xffffffdf58037836 */ /* 0x000fe20000000000 */
[----:B------:R-:W-:Y:S01]  /*2490*/  SEL R32, RZ, 0x1, P5 ;  /* 0x00000001ff207807 */ /* 0x000fe20002800000 */
[----:B------:R-:W0:Y:S01]  /*24a0*/  LDCU UR30, c[0x0][0x3b0] ;  /* 0x00007600ff1e77ac */ /* 0x000e220008000800 */
[----:B------:R-:W-:Y:S02]  /*24b0*/  ISETP.GE.U32.AND P5, PT, R30, 0x7fffff9f, PT ;  /* 0x7fffff9f1e00780c */ /* 0x000fe40003fa6070 */
[----:B------:R-:W-:Y:S01]  /*24c0*/  SEL R35, RZ, 0x1fffe, P6 ;  /* 0x0001fffeff237807 */ /* 0x000fe20003000000 */
[----:B------:R-:W0:Y:S01]  /*24d0*/  LDCU UR7, c[0x0][0x3b0] ;  /* 0x00007600ff0777ac */ /* 0x000e220008000800 */
[----:B------:R-:W-:Y:S01]  /*24e0*/  ISETP.GE.U32.AND P6, PT, R3, 0x7fffffa0, PT ;  /* 0x7fffffa00300780c */ /* 0x000fe20003fc6070 */
[----:B------:R-:W-:Y:S01]  /*24f0*/  VIADD R3, R88, 0xffffffd9 ;  /* 0xffffffd958037836 */ /* 0x000fe20000000000 */
[----:B------:R-:W-:Y:S01]  /*2500*/  SEL R30, RZ, 0x4, P5 ;  /* 0x00000004ff1e7807 */ /* 0x000fe20002800000 */
[----:B------:R-:W0:Y:S01]  /*2510*/  LDCU UR8, c[0x0][0x3b0] ;  /* 0x00007600ff0877ac */ /* 0x000e220008000800 */
[----:B------:R-:W-:-:S02]  /*2520*/  ISETP.GE.U32.AND P5, PT, R33, 0x7fffff99, PT ;  /* 0x7fffff992100780c */ /* 0x000fc40003fa6070 */
[----:B------:R-:W-:Y:S01]  /*2530*/  SEL R33, RZ, 0x7fff8, P6 ;  /* 0x0007fff8ff217807 */ /* 0x000fe20003000000 */
[----:B------:R-:W0:Y:S01]  /*2540*/  LDCU UR15, c[0x0][0x3b0] ;  /* 0x00007600ff0f77ac */ /* 0x000e220008000800 */
        /* <DEDUP_REMOVED lines=39> */
[----:B------:R-:W-:Y:S01]  /*27c0*/  ISETP.GE.U32.AND P5, PT, R95, 0x7fffff94, PT ;  /* 0x7fffff945f00780c */ /* 0x000fe20003fa6070 */
[----:B------:R-:W-:Y:S01]  /*27d0*/  IMAD.IADD R95, R28, 0x1, R85 ;  /* 0x000000011c5f7824 */ /* 0x000fe200078e0255 */
[----:B------:R-:W-:Y:S01]  /*27e0*/  SEL R28, RZ, 0x1, P1 ;  /* 0x00000001ff1c7807 */ /* 0x000fe20000800000 */
[----:B------:R-:W0:Y:S01]  /*27f0*/  LDCU UR33, c[0x0][0x3b0] ;  /* 0x00007600ff2177ac */ /* 0x000e220008000800 */
[----:B------:R-:W-:-:S02]  /*2800*/  SEL R85, RZ, 0x7fff8, P5 ;  /* 0x0007fff8ff557807 */ /* 0x000fc40002800000 */
[----:B------:R-:W-:Y:S01]  /*2810*/  ISETP.GE.U32.AND P5, PT, R3, 0x7fffff81, PT ;  /* 0x7fffff810300780c */ /* 0x000fe20003fa6070 */
[----:B------:R-:W-:-:S03]  /*2820*/  IMAD.IADD R107, R28, 0x1, R107 ;  /* 0x000000011c6b7824 */ /* 0x000fc600078e026b */
[----:B------:R-:W-:Y:S01]  /*2830*/  SEL R28, RZ, 0x1, P5 ;  /* 0x00000001ff1c7807 */ /* 0x000fe20002800000 */
[----:B------:R-:W-:-:S04]  /*2840*/  IMAD.IADD R8, R8, 0x1, R9 ;  /* 0x0000000108087824 */ /* 0x000fc800078e0209 */
[----:B------:R-:W-:Y:S02]  /*2850*/  IMAD.IADD R28, R28, 0x1, R31 ;  /* 0x000000011c1c7824 */ /* 0x000fe400078e021f */
[----:B------:R-:W-:Y:S02]  /*2860*/  IMAD.IADD R16, R16, 0x1, R17 ;  /* 0x0000000110107824 */ /* 0x000fe400078e0211 */
[----:B------:R-:W-:Y:S01]  /*2870*/  IMAD.IADD R12, R12, 0x1, R13 ;  /* 0x000000010c0c7824 */ /* 0x000fe200078e020d */
[----:B------:R-:W-:Y:S01]  /*2880*/  LOP3.LUT R28, R28, 0x3, RZ, 0xc0, !PT ;  /* 0x000000031c1c7812 */ /* 0x000fe200078ec0ff */
[----:B------:R-:W-:Y:S01]  /*2890*/  IMAD.IADD R86, R86, 0x1, R87 ;  /* 0x0000000156567824 */ /* 0x000fe200078e0257 */
[----:B------:R-:W-:Y:S01]  /*28a0*/  LOP3.LUT R8, R8, 0x3, RZ, 0xc0, !PT ;  /* 0x0000000308087812 */ /* 0x000fe200078ec0ff */
[----:B------:R-:W-:Y:S01]  /*28b0*/  IMAD.IADD R98, R98, 0x1, R99 ;  /* 0x0000000162627824 */ /* 0x000fe200078e0263 */
[----:B------:R-:W-:Y:S01]  /*28c0*/  LOP3.LUT R16, R16, 0x3, RZ, 0xc0, !PT ;  /* 0x0000000310107812 */ /* 0x000fe200078ec0ff */
[----:B------:R-:W-:Y:S01]  /*28d0*/  IMAD.IADD R82, R82, 0x1, R83 ;  /* 0x0000000152527824 */ /* 0x000fe200078e0253 */
[----:B------:R-:W-:Y:S01]  /*28e0*/  IADD3 R20, PT, PT, R28, R29, R20 ;  /* 0x0000001d1c147210 */ /* 0x000fe20007ffe014 */
[----:B------:R-:W-:Y:S01]  /*28f0*/  IMAD.IADD R102, R102, 0x1, R103 ;  /* 0x0000000166667824 */ /* 0x000fe200078e0267 */
[----:B------:R-:W-:-:S02]  /*2900*/  LOP3.LUT R12, R12, 0x3, RZ, 0xc0, !PT ;  /* 0x000000030c0c7812 */ /* 0x000fc400078ec0ff */
[----:B------:R-:W-:Y:S02]  /*2910*/  LOP3.LUT R86, R86, 0x3, RZ, 0xc0, !PT ;  /* 0x0000000356567812 */ /* 0x000fe400078ec0ff */
[----:B------:R-:W-:Y:S02]  /*2920*/  LOP3.LUT R98, R98, 0x3, RZ, 0xc0, !PT ;  /* 0x0000000362627812 */ /* 0x000fe400078ec0ff */
[----:B------:R-:W-:Y:S02]  /*2930*/  LOP3.LUT R107, R107, 0x3, RZ, 0xc0, !PT ;  /* 0x000000036b6b7812 */ /* 0x000fe400078ec0ff */
[----:B------:R-:W-:Y:S02]  /*2940*/  IADD3 R6, PT, PT, R8, R7, R6 ;  /* 0x0000000708067210 */ /* 0x000fe40007ffe006 */
[----:B------:R-:W-:Y:S02]  /*2950*/  IADD3 R14, PT, PT, R16, R15, R14 ;  /* 0x0000000f100e7210 */ /* 0x000fe40007ffe00e */
[----:B------:R-:W-:Y:S01]  /*2960*/  LOP3.LUT R7, R20, 0xf, RZ, 0xc0, !PT ;  /* 0x0000000f14077812 */ /* 0x000fe200078ec0ff */
[----:B------:R-:W-:Y:S01]  /*2970*/  IMAD.IADD R38, R38, 0x1, R39 ;  /* 0x0000000126267824 */ /* 0x000fe200078e0227 */
[----:B------:R-:W-:-:S02]  /*2980*/  IADD3 R10, PT, PT, R12, R11, R10 ;  /* 0x0000000b0c0a7210 */ /* 0x000fc40007ffe00a */
[----:B------:R-:W-:Y:S02]  /*2990*/  LOP3.LUT R82, R82, 0x3, RZ, 0xc0, !PT ;  /* 0x0000000352527812 */ /* 0x000fe400078ec0ff */
[----:B------:R-:W-:Y:S02]  /*29a0*/  IADD3 R84, PT, PT, R86, R85, R84 ;  /* 0x0000005556547210 */ /* 0x000fe40007ffe054 */
[----:B------:R-:W-:Y:S02]  /*29b0*/  IADD3 R96, PT, PT, R98, R97, R96 ;  /* 0x0000006162607210 */ /* 0x000fe40007ffe060 */
[----:B------:R-:W-:Y:S02]  /*29c0*/  LOP3.LUT R102, R102, 0x3, RZ, 0xc0, !PT ;  /* 0x0000000366667812 */ /* 0x000fe400078ec0ff */
[----:B------:R-:W-:Y:S01]  /*29d0*/  IADD3 R104, PT, PT, R107, R105, R104 ;  /* 0x000000696b687210 */ /* 0x000fe20007ffe068 */
[----:B------:R-:W-:Y:S01]  /*29e0*/  IMAD R14, R14, 0x10, R7 ;  /* 0x000000100e0e7824 */ /* 0x000fe200078e0207 */
[----:B------:R-:W-:Y:S01]  /*29f0*/  IADD3 R40, PT, PT, R82, R81, R40 ;  /* 0x0000005152287210 */ /* 0x000fe20007ffe028 */
[----:B------:R-:W-:Y:S01]  /*2a00*/  IMAD.SHL.U32 R10, R10, 0x100, RZ ;  /* 0x000001000a0a7824 */ /* 0x000fe200078e00ff */
[----:B------:R-:W-:Y:S01]  /*2a10*/  LOP3.LUT R7, R84, 0xf, RZ, 0xc0, !PT ;  /* 0x0000000f54077812 */ /* 0x000fe200078ec0ff */
[----:B------:R-:W-:Y:S01]  /*2a20*/  IMAD.SHL.U32 R8, R96, 0x100, RZ ;  /* 0x0000010060087824 */ /* 0x000fe200078e00ff */
[----:B------:R-:W-:-:S02]  /*2a30*/  IADD3 R100, PT, PT, R102, R101, R100 ;  /* 0x0000006566647210 */ /* 0x000fc40007ffe064 */
[----:B------:R-:W-:Y:S02]  /*2a40*/  LOP3.LUT R38, R38, 0x3, RZ, 0xc0, !PT ;  /* 0x0000000326267812 */ /* 0x000fe400078ec0ff */
[----:B------:R-:W-:Y:S02]  /*2a50*/  LOP3.LUT R9, R104, 0xf, RZ, 0xc0, !PT ;  /* 0x0000000f68097812 */ /* 0x000fe400078ec0ff */
[----:B------:R-:W-:Y:S01]  /*2a60*/  LOP3.LUT R95, R95, 0x3, RZ, 0xc0, !PT ;  /* 0x000000035f5f7812 */ /* 0x000fe200078ec0ff */
[----:B------:R-:W-:Y:S01]  /*2a70*/  IMAD R40, R40, 0x10, R7 ;  /* 0x0000001028287824 */ /* 0x000fe200078e0207 */
[----:B------:R-:W-:Y:S01]  /*2a80*/  IADD3 R34, PT, PT, R38, R37, R34 ;  /* 0x0000002526227210 */ /* 0x000fe20007ffe022 */
[----:B------:R-:W-:Y:S01]  /*2a90*/  IMAD.IADD R32, R32, 0x1, R35 ;  /* 0x0000000120207824 */ /* 0x000fe200078e0223 */
[----:B------:R-:W-:Y:S01]  /*2aa0*/  LOP3.LUT R7, R10, 0xf00, RZ, 0xe2, !PT ;  /* 0x00000f000a077812 */ /* 0x000fe200078ee2ff */
[----:B------:R-:W-:Y:S01]  /*2ab0*/  IMAD R100, R100, 0x10, R9 ;  /* 0x0000001064647824 */ /* 0x000fe200078e0209 */
[----:B------:R-:W-:-:S02]  /*2ac0*/  IADD3 R89, PT, PT, R95, R94, R89 ;  /* 0x0000005e5f597210 */ /* 0x000fc40007ffe059 */
[----:B------:R-:W-:Y:S01]  /*2ad0*/  LOP3.LUT R8, R8, 0xf00, RZ, 0xe2, !PT ;  /* 0x00000f0008087812 */ /* 0x000fe200078ee2ff */
[----:B------:R-:W-:Y:S01]  /*2ae0*/  IMAD.SHL.U32 R9, R34, 0x100, RZ ;  /* 0x0000010022097824 */ /* 0x000fe200078e00ff */
[----:B------:R-:W-:Y:S01]  /*2af0*/  LOP3.LUT R32, R32, 0x3, RZ, 0xc0, !PT ;  /* 0x0000000320207812 */ /* 0x000fe200078ec0ff */
[----:B------:R-:W-:Y:S01]  /*2b00*/  IMAD R6, R6, 0x1000, R7 ;  /* 0x0000100006067824 */ /* 0x000fe200078e0207 */
[----:B------:R-:W-:Y:S01]  /*2b10*/  LOP3.LUT R11, R100, 0xff, RZ, 0xc0, !PT ;  /* 0x000000ff640b7812 */ /* 0x000fe200078ec0ff */
[----:B------:R-:W-:Y:S01]  /*2b20*/  IMAD R8, R89, 0x1000, R8 ;  /* 0x0000100059087824 */ /* 0x000fe200078e0208 */
[----:B------:R-:W-:Y:S02]  /*2b30*/  LOP3.LUT R7, R14, 0xff, RZ, 0xc0, !PT ;  /* 0x000000ff0e077812 */ /* 0x000fe400078ec0ff */
[----:B------:R-:W-:Y:S01]  /*2b40*/  IADD3 R30, PT, PT, R32, R33, R30 ;  /* 0x00000021201e7210 */ /* 0x000fe20007ffe01e */
[----:B------:R-:W-:Y:S01]  /*2b50*/  IMAD.IADD R8, R8, 0x1, R11 ;  /* 0x0000000108087824 */ /* 0x000fe200078e020b */
[----:B------:R-:W-:Y:S01]  /*2b60*/  LOP3.LUT R9, R9, 0xf00, RZ, 0xe2, !PT ;  /* 0x00000f0009097812 */ /* 0x000fe200078ee2ff */
[----:B------:R-:W-:Y:S01]  /*2b70*/  IMAD.IADD R20, R6, 0x1, R7 ;  /* 0x0000000106147824 */ /* 0x000fe200078e0207 */
[----:B------:R-:W-:-:S02]  /*2b80*/  SHF.R.S32.HI R111, RZ, 0x1f, R208 ;  /* 0x0000001fff6f7819 */ /* 0x000fc400000114d0 */
[----:B------:R-:W-:Y:S01]  /*2b90*/  IADD3 R6, P0, PT, R208, R22, RZ ;  /* 0x00000016d0067210 */ /* 0x000fe20007f1e0ff */
[----:B------:R-:W-:Y:S01]  /*2ba0*/  IMAD R9, R30, 0x1000, R9 ;  /* 0x000010001e097824 */ /* 0x000fe200078e0209 */
[----:B------:R-:W-:Y:S02]  /*2bb0*/  LOP3.LUT R40, R40, 0xff, RZ, 0xc0, !PT ;  /* 0x000000ff28287812 */ /* 0x000fe400078ec0ff */
[----:B------:R-:W-:Y:S01]  /*2bc0*/  LOP3.LUT R14, R8, 0xffff, RZ, 0xc0, !PT ;  /* 0x0000ffff080e7812 */ /* 0x000fe200078ec0ff */
[----:B------:R-:W-:Y:S01]  /*2bd0*/  IMAD.X R7, R111, 0x1, R23, P0 ;  /* 0x000000016f077824 */ /* 0x000fe200000e0617 */
[----:B------:R-:W-:Y:S01]  /*2be0*/  PRMT R96, RZ, 0x7610, R96 ;  /* 0x00007610ff607816 */ /* 0x000fe20000000060 */
[----:B------:R-:W-:Y:S01]  /*2bf0*/  IMAD.IADD R13, R9, 0x1, R40 ;  /* 0x00000001090d7824 */ /* 0x000fe200078e0228 */
[----:B0-----:R-:W-:Y:S02]  /*2c00*/  SHF.R.S32.HI R4, RZ, 0x1f, R207 ;  /* 0x0000001fff047819 */ /* 0x001fe400000114cf */
[----:B------:R-:W-:-:S02]  /*2c10*/  SHF.R.U32.HI R9, RZ, 0x7, R14 ;  /* 0x00000007ff097819 */ /* 0x000fc4000001160e */
[-C--:B------:R-:W-:Y:S01]  /*2c20*/  IADD3 R8, P0, PT, R207, R22.reuse, RZ ;  /* 0x00000016cf087210 */ /* 0x080fe20007f1e0ff */
[----:B------:R0:W2:Y:S01]  /*2c30*/  @!P4 LDG.E.U8 R96, desc[UR18][R6.64] ;  /* 0x000000120660c981 */ /* 0x0000a2000c1e1100 */
[----:B------:R-:W-:Y:S02]  /*2c40*/  LOP3.LUT P4, RZ, R9, 0x1, RZ, 0xc0, !PT ;  /* 0x0000000109ff7812 */ /* 0x000fe4000788c0ff */
[----:B------:R-:W-:Y:S01]  /*2c50*/  PRMT R37, RZ, 0x7610, R37 ;  /* 0x00007610ff257816 */ /* 0x000fe20000000025 */
[----:B------:R-:W-:Y:S01]  /*2c60*/  IMAD.X R9, R4, 0x1, R23, P0 ;  /* 0x0000000104097824 */ /* 0x000fe200000e0617 */
[----:B------:R-:W-:Y:S01]  /*2c70*/  SHF.R.S32.HI R5, RZ, 0x1f, R175 ;  /* 0x0000001fff057819 */ /* 0x000fe200000114af */
[----:B------:R-:W-:Y:S01]  /*2c80*/  VIADD R4, R88, 0xfffffff5 ;  /* 0xfffffff558047836 */ /* 0x000fe20000000000 */
[----:B------:R-:W-:Y:S02]  /*2c90*/  IADD3 R10, P0, PT, R175, R22, RZ ;  /* 0x00000016af0a7210 */ /* 0x000fe40007f1e0ff */
[----:B------:R1:W2:Y:S01]  /*2ca0*/  @!P2 LDG.E.U8 R37, desc[UR18][R8.64] ;  /* 0x000000120825a981 */ /* 0x0002a2000c1e1100 */
[----:B0-----:R-:W-:-:S02]  /*2cb0*/  SHF.R.S32.HI R7, RZ, 0x1f, R203 ;  /* 0x0000001fff077819 */ /* 0x001fc400000114cb */
[----:B------:R-:W-:Y:S01]  /*2cc0*/  ISETP.GE.U32.AND P2, PT, R4, 0x7fffffb6, PT ;  /* 0x7fffffb60400780c */ /* 0x000fe20003f46070 */
[----:B------:R-:W-:Y:S01]  /*2cd0*/  IMAD.X R11, R5, 0x1, R23, P0 ;  /* 0x00000001050b7824 */ /* 0x000fe200000e0617 */
[----:B------:R-:W-:Y:S01]  /*2ce0*/  IADD3 R4, P0, PT, R203, R22, RZ ;  /* 0x00000016cb047210 */ /* 0x000fe20007f1e0ff */
[----:B------:R-:W-:Y:S01]  /*2cf0*/  VIADD R6, R88, 0xfffffff4 ;  /* 0xfffffff458067836 */ /* 0x000fe20000000000 */
[----:B------:R-:W-:-:S03]  /*2d00*/  PRMT R28, RZ, 0x7610, R28 ;  /* 0x00007610ff1c7816 */ /* 0x000fc6000000001c */
[----:B------:R-:W-:Y:S01]  /*2d10*/  IMAD.X R5, R7, 0x1, R23, P0 ;  /* 0x0000000107057824 */ /* 0x000fe200000e0617 */
[----:B------:R-:W-:Y:S02]  /*2d20*/  PRMT R20, R20, 0x5410, R13 ;  /* 0x0000541014147816 */ /* 0x000fe4000000000d */
[----:B------:R-:W-:Y:S02]  /*2d30*/  PRMT R38, RZ, 0x7610, R38 ;  /* 0x00007610ff267816 */ /* 0x000fe40000000026 */
[----:B------:R-:W-:Y:S01]  /*2d40*/  ISETP.GE.U32.AND P0, PT, R6, 0x7fffffb5, PT ;  /* 0x7fffffb50600780c */ /* 0x000fe20003f06070 */
[----:B------:R0:W2:Y:S01]  /*2d50*/  @!P6 LDG.E.U8 R28, desc[UR18][R4.64] ;  /* 0x00000012041ce981 */ /* 0x0000a2000c1e1100 */
[----:B------:R-:W-:Y:S02]  /*2d60*/  SHF.R.U64 R7, R20, 0x1f, RZ ;  /* 0x0000001f14077819 */ /* 0x000fe400000012ff */
[----:B-1----:R-:W-:Y:S01]  /*2d70*/  SHF.R.S32.HI R8, RZ, 0x1f, R202 ;  /* 0x0000001fff087819 */ /* 0x002fe200000114ca */
[----:B------:R1:W2:Y:S01]  /*2d80*/  @P4 LDG.E.U8 R38, desc[UR18][R10.64] ;  /* 0x000000120a264981 */ /* 0x0002a2000c1e1100 */
[----:B------:R-:W-:-:S02]  /*2d90*/  IADD3 R6, P6, PT, R202, R22, RZ ;  /* 0x00000016ca067210 */ /* 0x000fc40007fde0ff */
[----:B------:R-:W-:Y:S02]  /*2da0*/  LOP3.LUT P4, RZ, R7, 0x1, RZ, 0xc0, !PT ;  /* 0x0000000107ff7812 */ /* 0x000fe4000788c0ff */
[----:B------:R-:W-:Y:S01]  /*2db0*/  PRMT R102, RZ, 0x7610, R102 ;  /* 0x00007610ff667816 */ /* 0x000fe20000000066 */
[----:B------:R-:W-:Y:S01]  /*2dc0*/  IMAD.X R7, R8, 0x1, R23, P6 ;  /* 0x0000000108077824 */ /* 0x000fe200030e0617 */
[----:B0-----:R-:W-:Y:S01]  /*2dd0*/  SHF.R.S32.HI R4, RZ, 0x1f, R201 ;  /* 0x0000001fff047819 */ /* 0x001fe200000114c9 */
[----:B------:R-:W-:Y:S01]  /*2de0*/  VIADD R9, R88, 0xfffffff3 ;  /* 0xfffffff358097836 */ /* 0x000fe20000000000 */
[----:B------:R-:W-:Y:S02]  /*2df0*/  IADD3 R8, P6, PT, R201, R22, RZ ;  /* 0x00000016c9087210 */ /* 0x000fe40007fde0ff */
[----:B------:R0:W2:Y:S02]  /*2e00*/  @!P2 LDG.E.U8 R102, desc[UR18][R6.64] ;  /* 0x000000120666a981 */ /* 0x0000a4000c1e1100 */
[----:B------:R-:W-:Y:S01]  /*2e10*/  ISETP.GE.U32.AND P2, PT, R9, 0x7fffffb4, PT ;  /* 0x7fffffb40900780c */ /* 0x000fe20003f46070 */
[----:B------:R-:W-:Y:S01]  /*2e20*/  IMAD.X R9, R4, 0x1, R23, P6 ;  /* 0x0000000104097824 */ /* 0x000fe200030e0617 */
[----:B-1----:R-:W-:-:S02]  /*2e30*/  SHF.R.S32.HI R11, RZ, 0x1f, R159 ;  /* 0x0000001fff0b7819 */ /* 0x002fc4000001149f */
[-C--:B------:R-:W-:Y:S02]  /*2e40*/  IADD3 R4, P6, PT, R159, R22.reuse, RZ ;  /* 0x000000169f047210 */ /* 0x080fe40007fde0ff */
[----:B------:R-:W-:Y:S01]  /*2e50*/  PRMT R39, RZ, 0x7610, R39 ;  /* 0x00007610ff277816 */ /* 0x000fe20000000027 */
[----:B------:R-:W-:Y:S01]  /*2e60*/  VIADD R10, R88, 0xfffffff2 ;  /* 0xfffffff2580a7836 */ /* 0x000fe20000000000 */
[----:B0-----:R-:W-:Y:S01]  /*2e70*/  SHF.R.U64 R7, R20, 0x17, RZ ;  /* 0x0000001714077819 */ /* 0x001fe200000012ff */
[----:B------:R-:W-:Y:S01]  /*2e80*/  IMAD.X R5, R11, 0x1, R23, P6 ;  /* 0x000000010b057824 */ /* 0x000fe200030e0617 */
[----:B------:R-:W-:Y:S01]  /*2e90*/  SHF.R.S32.HI R11, RZ, 0x1f, R197 ;  /* 0x0000001fff0b7819 */ /* 0x000fe200000114c5 */
[----:B------:R0:W2:Y:S01]  /*2ea0*/  @!P0 LDG.E.U8 R115, desc[UR18][R8.64] ;  /* 0x0000001208738981 */ /* 0x0000a2000c1e1100 */
[----:B------:R-:W-:-:S03]  /*2eb0*/  IADD3 R6, P6, PT, R197, R22, RZ ;  /* 0x00000016c5067210 */ /* 0x000fc60007fde0ff */
[----:B------:R1:W2:Y:S01]  /*2ec0*/  @P4 LDG.E.U8 R39, desc[UR18][R4.64] ;  /* 0x0000001204274981 */ /* 0x0002a2000c1e1100 */
[----:B------:R-:W-:Y:S01]  /*2ed0*/  LOP3.LUT P4, RZ, R7, 0x1, RZ, 0xc0, !PT ;  /* 0x0000000107ff7812 */ /* 0x000fe2000788c0ff */
[----:B------:R-:W-:Y:S01]  /*2ee0*/  IMAD.X R7, R11, 0x1, R23, P6 ;  /* 0x000000010b077824 */ /* 0x000fe200030e0617 */
[----:B------:R-:W-:Y:S02]  /*2ef0*/  ISETP.GE.U32.AND P0, PT, R10, 0x7fffffb3, PT ;  /* 0x7fffffb30a00780c */ /* 0x000fe40003f06070 */
[----:B------:R-:W-:Y:S01]  /*2f00*/  IADD3 R10, P6, PT, R143, R22, RZ ;  /* 0x000000168f0a7210 */ /* 0x000fe20007fde0ff */
[----:B0-----:R-:W-:Y:S01]  /*2f10*/  VIADD R8, R88, 0xfffffff1 ;  /* 0xfffffff158087836 */ /* 0x001fe20000000000 */
[----:B------:R0:W2:Y:S01]  /*2f20*/  @!P2 LDG.E.U8 R141, desc[UR18][R6.64] ;  /* 0x00000012068da981 */ /* 0x0000a2000c1e1100 */
[----:B-1----:R-:W-:-:S03]  /*2f30*/  SHF.R.S32.HI R4, RZ, 0x1f, R143 ;  /* 0x0000001fff047819 */ /* 0x002fc6000001148f */
[----:B------:R-:W-:Y:S02]  /*2f40*/  ISETP.GE.U32.AND P2, PT, R8, 0x7fffffb2, PT ;  /* 0x7fffffb20800780c */ /* 0x000fe40003f46070 */
[--C-:B------:R-:W-:Y:S01]  /*2f50*/  IMAD.X R11, R4, 0x1, R23.reuse, P6 ;  /* 0x00000001040b7824 */ /* 0x100fe200030e0617 */
[----:B------:R-:W-:Y:S02]  /*2f60*/  SHF.R.S32.HI R4, RZ, 0x1f, R196 ;  /* 0x0000001fff047819 */ /* 0x000fe400000114c4 */
[----:B------:R-:W-:Y:S02]  /*2f70*/  IADD3 R8, P6, PT, R196, R22, RZ ;  /* 0x00000016c4087210 */ /* 0x000fe40007fde0ff */
[----:B------:R-:W-:Y:S02]  /*2f80*/  PRMT R40, RZ, 0x7610, R40 ;  /* 0x00007610ff287816 */ /* 0x000fe40000000028 */
[----:B------:R-:W-:Y:S01]  /*2f90*/  SHF.R.U64 R5, R20, 0xf, RZ ;  /* 0x0000000f14057819 */ /* 0x000fe200000012ff */
[----:B------:R-:W-:-:S02]  /*2fa0*/  IMAD.X R9, R4, 0x1, R23, P6 ;  /* 0x0000000104097824 */ /* 0x000fc400030e0617 */
[----:B------:R-:W-:Y:S01]  /*2fb0*/  IMAD R4, R90, 0x30, RZ ;  /* 0x000000305a047824 */ /* 0x000fe200078e02ff */
[----:B------:R-:W2:Y:S01]  /*2fc0*/  @P4 LDG.E.U8 R40, desc[UR18][R10.64] ;  /* 0x000000120a284981 */ /* 0x000ea2000c1e1100 */
[----:B------:R-:W-:-:S03]  /*2fd0*/  LOP3.LUT P4, RZ, R5, 0x1, RZ, 0xc0, !PT ;  /* 0x0000000105ff7812 */ /* 0x000fc6000788c0ff */
[----:B0-----:R-:W-:Y:S01]  /*2fe0*/  SHF.R.S32.HI R6, RZ, 0x1f, R4 ;  /* 0x0000001fff067819 */ /* 0x001fe20000011404 */
[----:B------:R0:W2:Y:S01]  /*2ff0*/  @!P0 LDG.E.U8 R128, desc[UR18][R8.64] ;  /* 0x0000001208808981 */ /* 0x0000a2000c1e1100 */
[-C--:B------:R-:W-:Y:S02]  /*3000*/  IADD3 R12, P6, PT, R4, R22.reuse, RZ ;  /* 0x00000016040c7210 */ /* 0x080fe40007fde0ff */
[----:B------:R-:W-:Y:S02]  /*3010*/  SHF.R.U64 R5, R20, 0x7, RZ ;  /* 0x0000000714057819 */ /* 0x000fe400000012ff */
[----:B------:R-:W-:Y:S01]  /*3020*/  PRMT R29, RZ, 0x7610, R29 ;  /* 0x00007610ff1d7816 */ /* 0x000fe2000000001d */
[----:B------:R-:W-:Y:S01]  /*3030*/  IMAD.X R13, R6, 0x1, R23, P6 ;  /* 0x00000001060d7824 */ /* 0x000fe200030e0617 */
[----:B------:R-:W-:Y:S01]  /*3040*/  LOP3.LUT P0, RZ, R5, 0x1, RZ, 0xc0, !PT ;  /* 0x0000000105ff7812 */ /* 0x000fe2000780c0ff */
[----:B------:R-:W-:Y:S01]  /*3050*/  VIADD R7, R88, 0xfffffff0 ;  /* 0xfffffff058077836 */ /* 0x000fe20000000000 */
[----:B------:R-:W-:Y:S01]  /*3060*/  IADD3 R6, P6, PT, R195, R22, RZ ;  /* 0x00000016c3067210 */ /* 0x000fe20007fde0ff */
[----:B------:R-:W-:Y:S01]  /*3070*/  IMAD R5, R90, 0x38, RZ ;  /* 0x000000385a057824 */ /* 0x000fe200078e02ff */
[----:B0-----:R-:W-:Y:S01]  /*3080*/  SHF.R.S32.HI R8, RZ, 0x1f, R195 ;  /* 0x0000001fff087819 */ /* 0x001fe200000114c3 */
[----:B------:R0:W2:Y:S01]  /*3090*/  @P4 LDG.E.U8 R29, desc[UR18][R12.64] ;  /* 0x000000120c1d4981 */ /* 0x0000a2000c1e1100 */
[----:B------:R-:W-:-:S02]  /*30a0*/  ISETP.GE.U32.AND P4, PT, R7, 0x7fffffb1, PT ;  /* 0x7fffffb10700780c */ /* 0x000fc40003f86070 */
[----:B------:R-:W-:Y:S01]  /*30b0*/  SHF.R.S32.HI R250, RZ, 0x1f, R5 ;  /* 0x0000001ffffa7819 */ /* 0x000fe20000011405 */
[--C-:B------:R-:W-:Y:S01]  /*30c0*/  IMAD.X R7, R8, 0x1, R23.reuse, P6 ;  /* 0x0000000108077824 */ /* 0x100fe200030e0617 */
[-C--:B------:R-:W-:Y:S02]  /*30d0*/  IADD3 R8, P6, PT, R5, R22.reuse, RZ ;  /* 0x0000001605087210 */ /* 0x080fe40007fde0ff */
[----:B------:R-:W-:Y:S02]  /*30e0*/  SHF.R.U32.HI R10, RZ, 0xe, R14 ;  /* 0x0000000eff0a7819 */ /* 0x000fe4000001160e */
[----:B------:R-:W-:Y:S01]  /*30f0*/  PRMT R30, RZ, 0x7610, R30 ;  /* 0x00007610ff1e7816 */ /* 0x000fe2000000001e */
[----:B------:R-:W-:Y:S01]  /*3100*/  IMAD.X R9, R250, 0x1, R23, P6 ;  /* 0x00000001fa097824 */ /* 0x000fe200030e0617 */
[----:B------:R-:W2:Y:S01]  /*3110*/  @!P2 LDG.E.U8 R114, desc[UR18][R6.64] ;  /* 0x000000120672a981 */ /* 0x000ea2000c1e1100 */
[----:B------:R-:W-:Y:S02]  /*3120*/  LOP3.LUT P2, RZ, R10, 0x1, RZ, 0xc0, !PT ;  /* 0x000000010aff7812 */ /* 0x000fe4000784c0ff */
[----:B------:R-:W-:Y:S01]  /*3130*/  SHF.R.S32.HI R11, RZ, 0x1f, R191 ;  /* 0x0000001fff0b7819 */ /* 0x000fe200000114bf */
[----:B------:R1:W2:Y:S01]  /*3140*/  @P0 LDG.E.U8 R30, desc[UR18][R8.64] ;  /* 0x00000012081e0981 */ /* 0x0002a2000c1e1100 */
[----:B0-----:R-:W-:-:S02]  /*3150*/  IADD3 R12, P6, PT, R191, R22, RZ ;  /* 0x00000016bf0c7210 */ /* 0x001fc40007fde0ff */
[----:B------:R-:W-:Y:S02]  /*3160*/  SHF.R.U32.HI R10, RZ, 0xd, R14 ;  /* 0x0000000dff0a7819 */ /* 0x000fe4000001160e */
[----:B------:R-:W-:Y:S01]  /*3170*/  PRMT R95, RZ, 0x7610, R95 ;  /* 0x00007610ff5f7816 */ /* 0x000fe2000000005f */
[----:B------:R-:W-:Y:S01]  /*3180*/  IMAD.X R13, R11, 0x1, R23, P6 ;  /* 0x000000010b0d7824 */ /* 0x000fe200030e0617 */
[----:B------:R-:W-:Y:S02]  /*3190*/  LOP3.LUT P0, RZ, R10, 0x1, RZ, 0xc0, !PT ;  /* 0x000000010aff7812 */ /* 0x000fe4000780c0ff */
[----:B------:R-:W-:Y:S02]  /*31a0*/  IADD3 R10, P6, PT, R188, R22, RZ ;  /* 0x00000016bc0a7210 */ /* 0x000fe40007fde0ff */
[----:B-1----:R-:W-:Y:S01]  /*31b0*/  SHF.R.S32.HI R8, RZ, 0x1f, R188 ;  /* 0x0000001fff087819 */ /* 0x002fe200000114bc */
[----:B------:R0:W2:Y:S01]  /*31c0*/  @!P4 LDG.E.U8 R95, desc[UR18][R12.64] ;  /* 0x000000120c5fc981 */ /* 0x0000a2000c1e1100 */
[----:B------:R-:W-:-:S02]  /*31d0*/  SHF.R.U32.HI R6, RZ, 0xb, R14 ;  /* 0x0000000bff067819 */ /* 0x000fc4000001160e */
[----:B------:R-:W-:Y:S01]  /*31e0*/  PRMT R31, RZ, 0x7610, R31 ;  /* 0x00007610ff1f7816 */ /* 0x000fe2000000001f */
[----:B------:R-:W-:Y:S01]  /*31f0*/  IMAD.X R11, R8, 0x1, R23, P6 ;  /* 0x00000001080b7824 */ /* 0x000fe200030e0617 */
[----:B------:R-:W-:Y:S02]  /*3200*/  LOP3.LUT P4, RZ, R6, 0x1, RZ, 0xc0, !PT ;  /* 0x0000000106ff7812 */ /* 0x000fe4000788c0ff */
[----:B------:R-:W-:Y:S02]  /*3210*/  SHF.R.S32.HI R7, RZ, 0x1f, R187 ;  /* 0x0000001fff077819 */ /* 0x000fe400000114bb */
[----:B------:R-:W-:Y:S01]  /*3220*/  IADD3 R8, P6, PT, R187, R22, RZ ;  /* 0x00000016bb087210 */ /* 0x000fe20007fde0ff */
[----:B------:R-:W2:Y:S01]  /*3230*/  @P2 LDG.E.U8 R31, desc[UR18][R10.64] ;  /* 0x000000120a1f2981 */ /* 0x000ea2000c1e1100 */
[----:B------:R-:W-:Y:S02]  /*3240*/  SHF.R.U32.HI R6, RZ, 0xf, R14 ;  /* 0x0000000fff067819 */ /* 0x000fe4000001160e */
[----:B------:R-:W-:Y:S01]  /*3250*/  PRMT R89, RZ, 0x7610, R89 ;  /* 0x00007610ff597816 */ /* 0x000fe20000000059 */
[----:B------:R-:W-:Y:S01]  /*3260*/  IMAD.X R9, R7, 0x1, R23, P6 ;  /* 0x0000000107097824 */ /* 0x000fe200030e0617 */
[----:B------:R-:W-:-:S02]  /*3270*/  LOP3.LUT P2, RZ, R6, 0x1, RZ, 0xc0, !PT ;  /* 0x0000000106ff7812 */ /* 0x000fc4000784c0ff */
[----:B------:R-:W-:Y:S02]  /*3280*/  SHF.R.U32.HI R7, RZ, 0xc, R14 ;  /* 0x0000000cff077819 */ /* 0x000fe4000001160e */
[----:B0-----:R-:W-:Y:S01]  /*3290*/  SHF.R.S32.HI R12, RZ, 0x1f, R189 ;  /* 0x0000001fff0c7819 */ /* 0x001fe200000114bd */
[----:B------:R0:W2:Y:S01]  /*32a0*/  @P0 LDG.E.U8 R89, desc[UR18][R8.64] ;  /* 0x0000001208590981 */ /* 0x0000a2000c1e1100 */
[----:B------:R-:W-:Y:S02]  /*32b0*/  IADD3 R6, P6, PT, R189, R22, RZ ;  /* 0x00000016bd067210 */ /* 0x000fe40007fde0ff */
[----:B------:R-:W-:Y:S02]  /*32c0*/  LOP3.LUT P0, RZ, R7, 0x1, RZ, 0xc0, !PT ;  /* 0x0000000107ff7812 */ /* 0x000fe4000780c0ff */
[----:B------:R-:W-:Y:S01]  /*32d0*/  PRMT R32, RZ, 0x7610, R32 ;  /* 0x00007610ff207816 */ /* 0x000fe20000000020 */
[----:B------:R-:W-:Y:S01]  /*32e0*/  IMAD.X R7, R12, 0x1, R23, P6 ;  /* 0x000000010c077824 */ /* 0x000fe200030e0617 */
[----:B------:R-:W-:-:S02]  /*32f0*/  SHF.R.S32.HI R12, RZ, 0x1f, R184 ;  /* 0x0000001fff0c7819 */ /* 0x000fc400000114b8 */
[-C--:B0-----:R-:W-:Y:S02]  /*3300*/  IADD3 R8, P6, PT, R184, R22.reuse, RZ ;  /* 0x00000016b8087210 */ /* 0x081fe40007fde0ff */
[----:B------:R0:W2:Y:S01]  /*3310*/  @P2 LDG.E.U8 R32, desc[UR18][R6.64] ;  /* 0x0000001206202981 */ /* 0x0000a2000c1e1100 */
[--C-:B------:R-:W-:Y:S02]  /*3320*/  SHF.R.U32.HI R10, RZ, 0x8, R14.reuse ;  /* 0x00000008ff0a7819 */ /* 0x100fe4000001160e */
[----:B------:R-:W-:Y:S01]  /*3330*/  SHF.R.S32.HI R11, RZ, 0x1f, R183 ;  /* 0x0000001fff0b7819 */ /* 0x000fe200000114b7 */
[----:B------:R-:W-:Y:S01]  /*3340*/  IMAD.X R9, R12, 0x1, R23, P6 ;  /* 0x000000010c097824 */ /* 0x000fe200030e0617 */
[----:B------:R-:W-:Y:S02]  /*3350*/  LOP3.LUT P2, RZ, R10, 0x1, RZ, 0xc0, !PT ;  /* 0x000000010aff7812 */ /* 0x000fe4000784c0ff */
[----:B0-----:R-:W-:Y:S02]  /*3360*/  IADD3 R6, P6, PT, R183, R22, RZ ;  /* 0x00000016b7067210 */ /* 0x001fe40007fde0ff */
[----:B------:R0:W2:Y:S01]  /*3370*/  @P0 LDG.E.U8 R118, desc[UR18][R8.64] ;  /* 0x0000001208760981 */ /* 0x0000a2000c1e1100 */
[----:B------:R-:W-:-:S02]  /*3380*/  SHF.R.U32.HI R10, RZ, 0xa, R14 ;  /* 0x0000000aff0a7819 */ /* 0x000fc4000001160e */
[----:B------:R-:W-:Y:S02]  /*3390*/  IMAD.X R7, R11, 0x1, R23, P6 ;  /* 0x000000010b077824 */ /* 0x000fe400030e0617 */
[----:B------:R-:W-:Y:S02]  /*33a0*/  LOP3.LUT P0, RZ, R10, 0x1, RZ, 0xc0, !PT ;  /* 0x000000010aff7812 */ /* 0x000fe4000780c0ff */
[----:B------:R-:W-:Y:S01]  /*33b0*/  SHF.R.S32.HI R11, RZ, 0x1f, R180 ;  /* 0x0000001fff0b7819 */ /* 0x000fe200000114b4 */
[----:B------:R1:W2:Y:S01]  /*33c0*/  @P4 LDG.E.U8 R145, desc[UR18][R6.64] ;  /* 0x0000001206914981 */ /* 0x0002a2000c1e1100 */
[--C-:B------:R-:W-:Y:S02]  /*33d0*/  SHF.R.U32.HI R10, RZ, 0x9, R14.reuse ;  /* 0x00000009ff0a7819 */ /* 0x100fe4000001160e */
[----:B0-----:R-:W-:Y:S02]  /*33e0*/  SHF.R.U32.HI R9, RZ, 0x4, R14 ;  /* 0x00000004ff097819 */ /* 0x001fe4000001160e */
[----:B-1----:R-:W-:-:S02]  /*33f0*/  IADD3 R6, P6, PT, R180, R22, RZ ;  /* 0x00000016b4067210 */ /* 0x002fc40007fde0ff */
[----:B------:R-:W-:-:S03]  /*3400*/  LOP3.LUT P4, RZ, R10, 0x1, RZ, 0xc0, !PT ;  /* 0x000000010aff7812 */ /* 0x000fc6000788c0ff */
[----:B------:R-:W-:Y:S01]  /*3410*/  IMAD.X R7, R11, 0x1, R23, P6 ;  /* 0x000000010b077824 */ /* 0x000fe200030e0617 */
[----:B------:R-:W-:Y:S02]  /*3420*/  SHF.R.S32.HI R10, RZ, 0x1f, R179 ;  /* 0x0000001fff0a7819 */ /* 0x000fe400000114b3 */
[----:B------:R-:W-:Y:S02]  /*3430*/  IADD3 R8, P6, PT, R179, R22, RZ ;  /* 0x00000016b3087210 */ /* 0x000fe40007fde0ff */
[----:B------:R0:W2:Y:S01]  /*3440*/  @P0 LDG.E.U8 R127, desc[UR18][R6.64] ;  /* 0x00000012067f0981 */ /* 0x0000a2000c1e1100 */
[----:B------:R-:W-:Y:S02]  /*3450*/  LOP3.LUT P0, RZ, R9, 0x1, RZ, 0xc0, !PT ;  /* 0x0000000109ff7812 */ /* 0x000fe4000780c0ff */
[----:B------:R-:W-:Y:S01]  /*3460*/  IMAD.X R9, R10, 0x1, R23, P6 ;  /* 0x000000010a097824 */ /* 0x000fe200030e0617 */
[----:B------:R-:W-:Y:S02]  /*3470*/  SHF.R.S32.HI R11, RZ, 0x1f, R176 ;  /* 0x0000001fff0b7819 */ /* 0x000fe400000114b0 */
[----:B------:R-:W-:-:S02]  /*3480*/  PRMT R94, RZ, 0x7610, R94 ;  /* 0x00007610ff5e7816 */ /* 0x000fc4000000005e */
[----:B------:R-:W-:Y:S01]  /*3490*/  SHF.R.U32.HI R10, RZ, 0x6, R14 ;  /* 0x00000006ff0a7819 */ /* 0x000fe2000001160e */
[----:B------:R-:W2:Y:S01]  /*34a0*/  @P4 LDG.E.U8 R112, desc[UR18][R8.64] ;  /* 0x0000001208704981 */ /* 0x000ea2000c1e1100 */
[----:B0-----:R-:W-:Y:S02]  /*34b0*/  IADD3 R6, P6, PT, R176, R22, RZ ;  /* 0x00000016b0067210 */ /* 0x001fe40007fde0ff */
[----:B------:R-:W-:-:S03]  /*34c0*/  LOP3.LUT P4, RZ, R10, 0x1, RZ, 0xc0, !PT ;  /* 0x000000010aff7812 */ /* 0x000fc6000788c0ff */
[----:B------:R-:W-:Y:S01]  /*34d0*/  IMAD.X R7, R11, 0x1, R23, P6 ;  /* 0x000000010b077824 */ /* 0x000fe200030e0617 */
[----:B------:R-:W-:-:S04]  /*34e0*/  SHF.R.S32.HI R11, RZ, 0x1f, R172 ;  /* 0x0000001fff0b7819 */ /* 0x000fc800000114ac */
[----:B------:R0:W2:Y:S01]  /*34f0*/  @P2 LDG.E.U8 R94, desc[UR18][R6.64] ;  /* 0x00000012065e2981 */ /* 0x0000a2000c1e1100 */
[----:B------:R-:W-:Y:S02]  /*3500*/  SHF.R.U32.HI R10, RZ, 0x5, R14 ;  /* 0x00000005ff0a7819 */ /* 0x000fe4000001160e */
[----:B------:R-:W-:Y:S02]  /*3510*/  PRMT R33, RZ, 0x7610, R33 ;  /* 0x00007610ff217816 */ /* 0x000fe40000000021 */
[----:B0-----:R-:W-:Y:S02]  /*3520*/  IADD3 R6, P6, PT, R172, R22, RZ ;  /* 0x00000016ac067210 */ /* 0x001fe40007fde0ff */
[----:B------:R-:W-:-:S03]  /*3530*/  LOP3.LUT P2, RZ, R10, 0x1, RZ, 0xc0, !PT ;  /* 0x000000010aff7812 */ /* 0x000fc6000784c0ff */
[----:B------:R-:W-:Y:S01]  /*3540*/  IMAD.X R7, R11, 0x1, R23, P6 ;  /* 0x000000010b077824 */ /* 0x000fe200030e0617 */
[----:B------:R-:W-:Y:S02]  /*3550*/  SHF.R.S32.HI R10, RZ, 0x1f, R171 ;  /* 0x0000001fff0a7819 */ /* 0x000fe400000114ab */
[----:B------:R-:W-:Y:S02]  /*3560*/  SHF.R.U32.HI R9, RZ, 0x1, R14 ;  /* 0x00000001ff097819 */ /* 0x000fe4000001160e */
[----:B------:R-:W-:Y:S01]  /*3570*/  IADD3 R8, P6, PT, R171, R22, RZ ;  /* 0x00000016ab087210 */ /* 0x000fe20007fde0ff */
[----:B------:R0:W2:Y:S01]  /*3580*/  @P4 LDG.E.U8 R33, desc[UR18][R6.64] ;  /* 0x0000001206214981 */ /* 0x0000a2000c1e1100 */
[----:B------:R-:W-:Y:S02]  /*3590*/  LOP3.LUT P4, RZ, R9, 0x1, RZ, 0xc0, !PT ;  /* 0x0000000109ff7812 */ /* 0x000fe4000788c0ff */
[----:B------:R-:W-:Y:S01]  /*35a0*/  SHF.R.S32.HI R11, RZ, 0x1f, R168 ;  /* 0x0000001fff0b7819 */ /* 0x000fe200000114a8 */
[----:B------:R-:W-:Y:S01]  /*35b0*/  IMAD.X R9, R10, 0x1, R23, P6 ;  /* 0x000000010a097824 */ /* 0x000fe200030e0617 */
[----:B------:R-:W-:-:S02]  /*35c0*/  PRMT R105, RZ, 0x7610, R105 ;  /* 0x00007610ff697816 */ /* 0x000fc40000000069 */
[----:B0-----:R-:W-:-:S04]  /*35d0*/  IADD3 R6, P6, PT, R168, R22, RZ ;  /* 0x00000016a8067210 */ /* 0x001fc80007fde0ff */
[----:B------:R-:W2:Y:S01]  /*35e0*/  @P2 LDG.E.U8 R105, desc[UR18][R8.64] ;  /* 0x0000001208692981 */ /* 0x000ea2000c1e1100 */
[----:B------:R-:W-:Y:S01]  /*35f0*/  SHF.R.U32.HI R10, RZ, 0x3, R14 ;  /* 0x00000003ff0a7819 */ /* 0x000fe2000001160e */
[----:B------:R-:W-:-:S03]  /*3600*/  IMAD.X R7, R11, 0x1, R23, P6 ;  /* 0x000000010b077824 */ /* 0x000fc600030e0617 */
[----:B------:R-:W-:Y:S02]  /*3610*/  LOP3.LUT P2, RZ, R10, 0x1, RZ, 0xc0, !PT ;  /* 0x000000010aff7812 */ /* 0x000fe4000784c0ff */
[----:B------:R-:W-:Y:S01]  /*3620*/  SHF.R.S32.HI R11, RZ, 0x1f, R167 ;  /* 0x0000001fff0b7819 */ /* 0x000fe200000114a7 */
[----:B------:R0:W2:Y:S01]  /*3630*/  @P0 LDG.E.U8 R120, desc[UR18][R6.64] ;  /* 0x0000001206780981 */ /* 0x0000a2000c1e1100 */
[----:B------:R-:W-:Y:S02]  /*3640*/  SHF.R.U32.HI R14, RZ, 0x2, R14 ;  /* 0x00000002ff0e7819 */ /* 0x000fe4000001160e */
[----:B------:R-:W-:Y:S02]  /*3650*/  SHF.R.S32.HI R10, RZ, 0x1f, R164 ;  /* 0x0000001fff0a7819 */ /* 0x000fe400000114a4 */
[----:B0-----:R-:W-:Y:S02]  /*3660*/  IADD3 R6, P6, PT, R167, R22, RZ ;  /* 0x00000016a7067210 */ /* 0x001fe40007fde0ff */
[----:B------:R-:W-:-:S03]  /*3670*/  SHF.R.U64 R9, R20, 0x1e, RZ ;  /* 0x0000001e14097819 */ /* 0x000fc600000012ff */
[--C-:B------:R-:W-:Y:S01]  /*3680*/  IMAD.X R7, R11, 0x1, R23.reuse, P6 ;  /* 0x000000010b077824 */ /* 0x100fe200030e0617 */
[-C--:B------:R-:W-:Y:S02]  /*3690*/  IADD3 R8, P6, PT, R164, R22.reuse, RZ ;  /* 0x00000016a4087210 */ /* 0x080fe40007fde0ff */
[----:B------:R-:W-:Y:S02]  /*36a0*/  LOP3.LUT P0, RZ, R14, 0x1, RZ, 0xc0, !PT ;  /* 0x000000010eff7812 */ /* 0x000fe4000780c0ff */
[----:B------:R0:W2:Y:S01]  /*36b0*/  @P2 LDG.E.U8 R142, desc[UR18][R6.64] ;  /* 0x00000012068e2981 */ /* 0x0000a2000c1e1100 */
[----:B------:R-:W-:Y:S01]  /*36c0*/  LOP3.LUT P2, RZ, R9, 0x1, RZ, 0xc0, !PT ;  /* 0x0000000109ff7812 */ /* 0x000fe2000784c0ff */
[----:B------:R-:W-:Y:S01]  /*36d0*/  IMAD.X R9, R10, 0x1, R23, P6 ;  /* 0x000000010a097824 */ /* 0x000fe200030e0617 */
[----:B------:R-:W-:Y:S02]  /*36e0*/  SHF.R.S32.HI R11, RZ, 0x1f, R163 ;  /* 0x0000001fff0b7819 */ /* 0x000fe400000114a3 */
[----:B0-----:R-:W-:-:S06]  /*36f0*/  IADD3 R6, P6, PT, R163, R22, RZ ;  /* 0x00000016a3067210 */ /* 0x001fcc0007fde0ff */
[----:B------:R-:W2:Y:S01]  /*3700*/  @P0 LDG.E.U8 R125, desc[UR18][R8.64] ;  /* 0x00000012087d0981 */ /* 0x000ea2000c1e1100 */
[----:B------:R-:W-:Y:S01]  /*3710*/  SHF.R.U64 R10, R20, 0x1d, RZ ;  /* 0x0000001d140a7819 */ /* 0x000fe200000012ff */
[----:B------:R-:W-:Y:S01]  /*3720*/  IMAD.X R7, R11, 0x1, R23, P6 ;  /* 0x000000010b077824 */ /* 0x000fe200030e0617 */
[----:B------:R-:W-:Y:S02]  /*3730*/  SHF.R.S32.HI R11, RZ, 0x1f, R160 ;  /* 0x0000001fff0b7819 */ /* 0x000fe400000114a0 */
[----:B------:R-:W-:Y:S02]  /*3740*/  LOP3.LUT P0, RZ, R10, 0x1, RZ, 0xc0, !PT ;  /* 0x000000010aff7812 */ /* 0x000fe4000780c0ff */
[----:B------:R0:W2:Y:S01]  /*3750*/  @P4 LDG.E.U8 R110, desc[UR18][R6.64] ;  /* 0x00000012066e4981 */ /* 0x0000a2000c1e1100 */
[----:B------:R-:W-:Y:S02]  /*3760*/  SHF.R.U64 R10, R20, 0x1c, RZ ;  /* 0x0000001c140a7819 */ /* 0x000fe400000012ff */
[----:B------:R-:W-:-:S02]  /*3770*/  PRMT R97, RZ, 0x7610, R97 ;  /* 0x00007610ff617816 */ /* 0x000fc40000000061 */
[----:B0-----:R-:W-:Y:S02]  /*3780*/  IADD3 R6, P6, PT, R160, R22, RZ ;  /* 0x00000016a0067210 */ /* 0x001fe40007fde0ff */
[----:B------:R-:W-:-:S03]  /*3790*/  LOP3.LUT P4, RZ, R10, 0x1, RZ, 0xc0, !PT ;  /* 0x000000010aff7812 */ /* 0x000fc6000788c0ff */
[----:B------:R-:W-:Y:S01]  /*37a0*/  IMAD.X R7, R11, 0x1, R23, P6 ;  /* 0x000000010b077824 */ /* 0x000fe200030e0617 */
[----:B------:R-:W-:Y:S02]  /*37b0*/  SHF.R.S32.HI R10, RZ, 0x1f, R156 ;  /* 0x0000001fff0a7819 */ /* 0x000fe4000001149c */
[----:B------:R-:W-:Y:S02]  /*37c0*/  SHF.R.U64 R9, R20, 0x1b, RZ ;  /* 0x0000001b14097819 */ /* 0x000fe400000012ff */
[----:B------:R-:W-:Y:S01]  /*37d0*/  IADD3 R8, P6, PT, R156, R22, RZ ;  /* 0x000000169c087210 */ /* 0x000fe20007fde0ff */
[----:B------:R0:W2:Y:S01]  /*37e0*/  @!P1 LDG.E.U8 R97, desc[UR18][R6.64] ;  /* 0x0000001206619981 */ /* 0x0000a2000c1e1100 */
[----:B------:R-:W-:Y:S02]  /*37f0*/  LOP3.LUT P1, RZ, R9, 0x1, RZ, 0xc0, !PT ;  /* 0x0000000109ff7812 */ /* 0x000fe4000782c0ff */
[----:B------:R-:W-:Y:S01]  /*3800*/  SHF.R.S32.HI R11, RZ, 0x1f, R155 ;  /* 0x0000001fff0b7819 */ /* 0x000fe2000001149b */
[----:B------:R-:W-:Y:S01]  /*3810*/  IMAD.X R9, R10, 0x1, R23, P6 ;  /* 0x000000010a097824 */ /* 0x000fe200030e0617 */
[----:B------:R-:W-:-:S02]  /*3820*/  PRMT R107, RZ, 0x7610, R107 ;  /* 0x00007610ff6b7816 */ /* 0x000fc4000000006b */
[----:B0-----:R-:W-:Y:S02]  /*3830*/  IADD3 R6, P6, PT, R155, R22, RZ ;  /* 0x000000169b067210 */ /* 0x001fe40007fde0ff */
[----:B------:R-:W-:-:S03]  /*3840*/  PRMT R34, RZ, 0x7610, R34 ;  /* 0x00007610ff227816 */ /* 0x000fc60000000022 */
[----:B------:R-:W-:Y:S01]  /*3850*/  IMAD.X R7, R11, 0x1, R23, P6 ;  /* 0x000000010b077824 */ /* 0x000fe200030e0617 */
[----:B------:R-:W-:Y:S02]  /*3860*/  SHF.R.U64 R10, R20, 0x1a, RZ ;  /* 0x0000001a140a7819 */ /* 0x000fe400000012ff */
[----:B------:R-:W2:Y:S01]  /*3870*/  @P2 LDG.E.U8 R34, desc[UR18][R8.64] ;  /* 0x0000001208222981 */ /* 0x000ea2000c1e1100 */
[----:B------:R-:W-:-:S03]  /*3880*/  SHF.R.S32.HI R11, RZ, 0x1f, R152 ;  /* 0x0000001fff0b7819 */ /* 0x000fc60000011498 */
[----:B------:R0:W2:Y:S01]  /*3890*/  @P0 LDG.E.U8 R107, desc[UR18][R6.64] ;  /* 0x00000012066b0981 */ /* 0x0000a2000c1e1100 */
[----:B------:R-:W-:Y:S02]  /*38a0*/  LOP3.LUT P2, RZ, R10, 0x1, RZ, 0xc0, !PT ;  /* 0x000000010aff7812 */ /* 0x000fe4000784c0ff */
[----:B------:R-:W-:Y:S02]  /*38b0*/  SHF.R.U64 R10, R20, 0x19, RZ ;  /* 0x00000019140a7819 */ /* 0x000fe400000012ff */
[----:B0-----:R-:W-:Y:S02]  /*38c0*/  IADD3 R6, P6, PT, R152, R22, RZ ;  /* 0x0000001698067210 */ /* 0x001fe40007fde0ff */
[----:B------:R-:W-:-:S03]  /*38d0*/  LOP3.LUT P0, RZ, R10, 0x1, RZ, 0xc0, !PT ;  /* 0x000000010aff7812 */ /* 0x000fc6000780c0ff */
[----:B------:R-:W-:Y:S01]  /*38e0*/  IMAD.X R7, R11, 0x1, R23, P6 ;  /* 0x000000010b077824 */ /* 0x000fe200030e0617 */
[----:B------:R-:W-:Y:S02]  /*38f0*/  SHF.R.S32.HI R10, RZ, 0x1f, R151 ;  /* 0x0000001fff0a7819 */ /* 0x000fe40000011497 */
[----:B------:R-:W-:Y:S02]  /*3900*/  SHF.R.U64 R9, R20, 0x18, RZ ;  /* 0x0000001814097819 */ /* 0x000fe400000012ff */
[----:B------:R-:W-:Y:S01]  /*3910*/  IADD3 R8, P6, PT, R151, R22, RZ ;  /* 0x0000001697087210 */ /* 0x000fe20007fde0ff */
[----:B------:R0:W2:Y:S01]  /*3920*/  @P4 LDG.E.U8 R122, desc[UR18][R6.64] ;  /* 0x00000012067a4981 */ /* 0x0000a2000c1e1100 */
[----:B------:R-:W-:Y:S02]  /*3930*/  LOP3.LUT P4, RZ, R9, 0x1, RZ, 0xc0, !PT ;  /* 0x0000000109ff7812 */ /* 0x000fe4000788c0ff */
[----:B------:R-:W-:Y:S01]  /*3940*/  SHF.R.S32.HI R11, RZ, 0x1f, R148 ;  /* 0x0000001fff0b7819 */ /* 0x000fe20000011494 */
[----:B------:R-:W-:Y:S01]  /*3950*/  IMAD.X R9, R10, 0x1, R23, P6 ;  /* 0x000000010a097824 */ /* 0x000fe200030e0617 */
[----:B------:R-:W-:-:S04]  /*3960*/  SHF.R.U64 R10, R20, 0x16, RZ ;  /* 0x00000016140a7819 */ /* 0x000fc800000012ff */
[----:B------:R1:W2:Y:S01]  /*3970*/  @P1 LDG.E.U8 R138, desc[UR18][R8.64] ;  /* 0x00000012088a1981 */ /* 0x0002a2000c1e1100 */
[----:B0-----:R-:W-:-:S05]  /*3980*/  IADD3 R6, P6, PT, R148, R22, RZ ;  /* 0x0000001694067210 */ /* 0x001fca0007fde0ff */
[----:B------:R-:W-:Y:S01]  /*3990*/  IMAD.X R7, R11, 0x1, R23, P6 ;  /* 0x000000010b077824 */ /* 0x000fe200030e0617 */
[----:B------:R-:W-:Y:S02]  /*39a0*/  SHF.R.S32.HI R11, RZ, 0x1f, R147 ;  /* 0x0000001fff0b7819 */ /* 0x000fe40000011493 */
[----:B------:R-:W-:Y:S02]  /*39b0*/  LOP3.LUT P1, RZ, R10, 0x1, RZ, 0xc0, !PT ;  /* 0x000000010aff7812 */ /* 0x000fe4000782c0ff */
[----:B------:R0:W2:Y:S01]  /*39c0*/  @P2 LDG.E.U8 R123, desc[UR18][R6.64] ;  /* 0x00000012067b2981 */ /* 0x0000a2000c1e1100 */
[C---:B------:R-:W-:Y:S02]  /*39d0*/  SHF.R.U64 R10, R20.reuse, 0x15, RZ ;  /* 0x00000015140a7819 */ /* 0x040fe400000012ff */
[----:B-1----:R-:W-:Y:S02]  /*39e0*/  SHF.R.U64 R9, R20, 0x14, RZ ;  /* 0x0000001414097819 */ /* 0x002fe400000012ff */
[----:B0-----:R-:W-:-:S02]  /*39f0*/  IADD3 R6, P6, PT, R147, R22, RZ ;  /* 0x0000001693067210 */ /* 0x001fc40007fde0ff */
[----:B------:R-:W-:-:S03]  /*3a00*/  LOP3.LUT P2, RZ, R10, 0x1, RZ, 0xc0, !PT ;  /* 0x000000010aff7812 */ /* 0x000fc6000784c0ff */
[--C-:B------:R-:W-:Y:S01]  /*3a10*/  IMAD.X R7, R11, 0x1, R23.reuse, P6 ;  /* 0x000000010b077824 */ /* 0x100fe200030e0617 */
[----:B------:R-:W-:Y:S02]  /*3a20*/  SHF.R.S32.HI R10, RZ, 0x1f, R144 ;  /* 0x0000001fff0a7819 */ /* 0x000fe40000011490 */
[----:B------:R-:W-:Y:S02]  /*3a30*/  IADD3 R8, P6, PT, R144, R22, RZ ;  /* 0x0000001690087210 */ /* 0x000fe40007fde0ff */
[----:B------:R0:W2:Y:S01]  /*3a40*/  @P0 LDG.E.U8 R108, desc[UR18][R6.64] ;  /* 0x00000012066c0981 */ /* 0x0000a2000c1e1100 */
[----:B------:R-:W-:Y:S02]  /*3a50*/  LOP3.LUT P0, RZ, R9, 0x1, RZ, 0xc0, !PT ;  /* 0x0000000109ff7812 */ /* 0x000fe4000780c0ff */
[----:B------:R-:W-:Y:S01]  /*3a60*/  IMAD.X R9, R10, 0x1, R23, P6 ;  /* 0x000000010a097824 */ /* 0x000fe200030e0617 */
[----:B------:R-:W-:Y:S02]  /*3a70*/  SHF.R.S32.HI R11, RZ, 0x1f, R140 ;  /* 0x0000001fff0b7819 */ /* 0x000fe4000001148c */
        /* <DEDUP_REMOVED lines=22> */
[----:B0-----:R-:W-:Y:S02]  /*3be0*/  IADD3 R6, P6, PT, R135, R22, RZ ;  /* 0x0000001687067210 */ /* 0x001fe40007fde0ff */
[----:B------:R-:W-:-:S03]  /*3bf0*/  LOP3.LUT P0, RZ, R10, 0x1, RZ, 0xc0, !PT ;  /* 0x000000010aff7812 */ /* 0x000fc6000780c0ff */
[----:B------:R-:W-:Y:S01]  /*3c00*/  IMAD.X R7, R11, 0x1, R23, P6 ;  /* 0x000000010b077824 */ /* 0x000fe200030e0617 */
[----:B------:R-:W-:Y:S02]  /*3c10*/  SHF.R.S32.HI R11, RZ, 0x1f, R132 ;  /* 0x0000001fff0b7819 */ /* 0x000fe40000011484 */
[----:B-1----:R-:W-:Y:S02]  /*3c20*/  IADD3 R8, P6, PT, R132, R22, RZ ;  /* 0x0000001684087210 */ /* 0x002fe40007fde0ff */
[----:B------:R0:W2:Y:S01]  /*3c30*/  @P4 LDG.E.U8 R137, desc[UR18][R6.64] ;  /* 0x0000001206894981 */ /* 0x0000a2000c1e1100 */
[----:B------:R-:W-:Y:S02]  /*3c40*/  SHF.R.U64 R10, R20, 0xe, RZ ;  /* 0x0000000e140a7819 */ /* 0x000fe400000012ff */
[----:B------:R-:W-:Y:S01]  /*3c50*/  PRMT R121, RZ, 0x7610, R121 ;  /* 0x00007610ff797816 */ /* 0x000fe20000000079 */
[----:B------:R-:W-:Y:S01]  /*3c60*/  IMAD.X R9, R11, 0x1, R23, P6 ;  /* 0x000000010b097824 */ /* 0x000fe200030e0617 */
[----:B------:R-:W-:-:S02]  /*3c70*/  LOP3.LUT P4, RZ, R10, 0x1, RZ, 0xc0, !PT ;  /* 0x000000010aff7812 */ /* 0x000fc4000788c0ff */
[----:B------:R-:W-:Y:S02]  /*3c80*/  SHF.R.S32.HI R12, RZ, 0x1f, R131 ;  /* 0x0000001fff0c7819 */ /* 0x000fe40000011483 */
[----:B------:R-:W-:Y:S01]  /*3c90*/  SHF.R.U64 R11, R20, 0xd, RZ ;  /* 0x0000000d140b7819 */ /* 0x000fe200000012ff */
[----:B0-----:R-:W-:Y:S01]  /*3ca0*/  IMAD R6, R90, 0x2f, RZ ;  /* 0x0000002f5a067824 */ /* 0x001fe200078e02ff */
        /* <DEDUP_REMOVED lines=8> */
[----:B------:R-:W-:Y:S02]  /*3d30*/  PRMT R99, RZ, 0x7610, R99 ;  /* 0x00007610ff637816 */ /* 0x000fe40000000063 */
[----:B------:R-:W-:Y:S01]  /*3d40*/  SHF.R.U64 R12, R20, 0xc, RZ ;  /* 0x0000000c140c7819 */ /* 0x000fe200000012ff */
[----:B------:R-:W-:Y:S02]  /*3d50*/  IMAD.X R9, R7, 0x1, R23, P6 ;  /* 0x0000000107097824 */ /* 0x000fe400030e0617 */
[----:B------:R-:W-:Y:S01]  /*3d60*/  IMAD R7, R90, 0x31, RZ ;  /* 0x000000315a077824 */ /* 0x000fe200078e02ff */
[----:B------:R-:W-:Y:S02]  /*3d70*/  LOP3.LUT P2, RZ, R12, 0x1, RZ, 0xc0, !PT ;  /* 0x000000010cff7812 */ /* 0x000fe4000784c0ff */
[----:B------:R-:W-:Y:S01]  /*3d80*/  SHF.R.U64 R13, R20, 0xb, RZ ;  /* 0x0000000b140d7819 */ /* 0x000fe200000012ff */
[----:B------:R0:W2:Y:S01]  /*3d90*/  @P0 LDG.E.U8 R99, desc[UR18][R8.64] ;  /* 0x0000001208630981 */ /* 0x0000a2000c1e1100 */
[----:B------:R-:W-:-:S02]  /*3da0*/  SHF.R.S32.HI R14, RZ, 0x1f, R7 ;  /* 0x0000001fff0e7819 */ /* 0x000fc40000011407 */
[----:B------:R-:W-:Y:S02]  /*3db0*/  IADD3 R12, P6, PT, R7, R22, RZ ;  /* 0x00000016070c7210 */ /* 0x000fe40007fde0ff */
[----:B------:R-:W-:Y:S02]  /*3dc0*/  LOP3.LUT P0, RZ, R13, 0x1, RZ, 0xc0, !PT ;  /* 0x000000010dff7812 */ /* 0x000fe4000780c0ff */
[----:B------:R-:W-:Y:S01]  /*3dd0*/  PRMT R81, RZ, 0x7610, R81 ;  /* 0x00007610ff517816 */ /* 0x000fe20000000051 */
[----:B0-----:R-:W-:Y:S02]  /*3de0*/  IMAD R8, R90, 0x32, RZ ;  /* 0x000000325a087824 */ /* 0x001fe400078e02ff */
[----:B------:R-:W-:Y:S01]  /*3df0*/  IMAD.X R13, R14, 0x1, R23, P6 ;  /* 0x000000010e0d7824 */ /* 0x000fe200030e0617 */
[----:B------:R-:W-:Y:S01]  /*3e00*/  SHF.R.U64 R11, R20, 0xa, RZ ;  /* 0x0000000a140b7819 */ /* 0x000fe200000012ff */
[----:B------:R-:W-:Y:S01]  /*3e10*/  IMAD R9, R90, 0x33, RZ ;  /* 0x000000335a097824 */ /* 0x000fe200078e02ff */
[----:B------:R-:W-:-:S02]  /*3e20*/  SHF.R.S32.HI R14, RZ, 0x1f, R8 ;  /* 0x0000001fff0e7819 */ /* 0x000fc40000011408 */
[-C--:B------:R-:W-:Y:S01]  /*3e30*/  IADD3 R10, P6, PT, R8, R22.reuse, RZ ;  /* 0x00000016080a7210 */ /* 0x080fe20007fde0ff */
[----:B------:R0:W2:Y:S01]  /*3e40*/  @P4 LDG.E.U8 R81, desc[UR18][R12.64] ;  /* 0x000000120c514981 */ /* 0x0000a2000c1e1100 */
[----:B------:R-:W-:Y:S02]  /*3e50*/  LOP3.LUT P4, RZ, R11, 0x1, RZ, 0xc0, !PT ;  /* 0x000000010bff7812 */ /* 0x000fe4000788c0ff */
[----:B------:R-:W-:Y:S01]  /*3e60*/  PRMT R87, RZ, 0x7610, R87 ;  /* 0x00007610ff577816 */ /* 0x000fe20000000057 */
[----:B------:R-:W-:Y:S01]  /*3e70*/  IMAD.X R11, R14, 0x1, R23, P6 ;  /* 0x000000010e0b7824 */ /* 0x000fe200030e0617 */
[----:B------:R-:W-:Y:S02]  /*3e80*/  SHF.R.S32.HI R15, RZ, 0x1f, R9 ;  /* 0x0000001fff0f7819 */ /* 0x000fe40000011409 */
[----:B------:R-:W-:Y:S02]  /*3e90*/  PRMT R126, RZ, 0x7610, R126 ;  /* 0x00007610ff7e7816 */ /* 0x000fe4000000007e */
[----:B------:R1:W2:Y:S01]  /*3ea0*/  @P1 LDG.E.U8 R87, desc[UR18][R10.64] ;  /* 0x000000120a571981 */ /* 0x0002a2000c1e1100 */
[----:B0-----:R-:W-:-:S05]  /*3eb0*/  IADD3 R12, P6, PT, R9, R22, RZ ;  /* 0x00000016090c7210 */ /* 0x001fca0007fde0ff */
[----:B------:R-:W-:Y:S02]  /*3ec0*/  IMAD.X R13, R15, 0x1, R23, P6 ;  /* 0x000000010f0d7824 */ /* 0x000fe400030e0617 */
[----:B-1----:R-:W-:-:S03]  /*3ed0*/  IMAD R11, R90, 0x35, RZ ;  /* 0x000000355a0b7824 */ /* 0x002fc600078e02ff */
[----:B------:R0:W2:Y:S01]  /*3ee0*/  @P2 LDG.E.U8 R126, desc[UR18][R12.64] ;  /* 0x000000120c7e2981 */ /* 0x0000a2000c1e1100 */
[----:B------:R-:W-:Y:S01]  /*3ef0*/  SHF.R.U64 R14, R20, 0x9, RZ ;  /* 0x00000009140e7819 */ /* 0x000fe200000012ff */
[----:B------:R-:W-:Y:S01]  /*3f00*/  IMAD R10, R90, 0x34, RZ ;  /* 0x000000345a0a7824 */ /* 0x000fe200078e02ff */
[----:B------:R-:W-:Y:S02]  /*3f10*/  SHF.R.S32.HI R82, RZ, 0x1f, R11 ;  /* 0x0000001fff527819 */ /* 0x000fe4000001140b */
[----:B------:R-:W-:Y:S02]  /*3f20*/  IADD3 R16, P2, PT, R11, R22, RZ ;  /* 0x000000160b107210 */ /* 0x000fe40007f5e0ff */
[----:B------:R-:W-:Y:S02]  /*3f30*/  LOP3.LUT R146, R80, 0x2a, RZ, 0xfc, !PT ;  /* 0x0000002a50927812 */ /* 0x000fe400078efcff */
[----:B------:R-:W-:Y:S01]  /*3f40*/  LOP3.LUT P1, RZ, R14, 0x1, RZ, 0xc0, !PT ;  /* 0x000000010eff7812 */ /* 0x000fe2000782c0ff */
[----:B------:R-:W-:Y:S01]  /*3f50*/  IMAD.X R17, R82, 0x1, R23, P2 ;  /* 0x0000000152117824 */ /* 0x000fe200010e0617 */
[----:B------:R-:W-:-:S02]  /*3f60*/  IABS R82, R146 ;  /* 0x0000009200527213 */ /* 0x000fc40000000000 */
[----:B------:R-:W-:Y:S02]  /*3f70*/  SHF.R.S32.HI R83, RZ, 0x1f, R10 ;  /* 0x0000001fff537819 */ /* 0x000fe4000001140a */
[----:B------:R-:W-:Y:S02]  /*3f80*/  IADD3 R14, P6, PT, R10, R22, RZ ;  /* 0x000000160a0e7210 */ /* 0x000fe40007fde0ff */
[----:B------:R-:W-:Y:S01]  /*3f90*/  LOP3.LUT R149, R80, 0x2c, RZ, 0xfc, !PT ;  /* 0x0000002c50957812 */ /* 0x000fe200078efcff */
[----:B0-----:R-:W-:Y:S01]  /*3fa0*/  IMAD.HI.U32 R13, R79, R82, RZ ;  /* 0x000000524f0d7227 */ /* 0x001fe200078e00ff */
[----:B------:R-:W-:Y:S02]  /*3fb0*/  PRMT R133, RZ, 0x7610, R133 ;  /* 0x00007610ff857816 */ /* 0x000fe40000000085 */
[----:B------:R-:W-:Y:S01]  /*3fc0*/  IABS R154, R149 ;  /* 0x00000095009a7213 */ /* 0x000fe20000000000 */
[----:B------:R-:W-:Y:S02]  /*3fd0*/  IMAD.X R15, R83, 0x1, R23, P6 ;  /* 0x00000001530f7824 */ /* 0x000fe400030e0617 */
[----:B------:R-:W-:Y:S01]  /*3fe0*/  IMAD R12, R90, 0x36, RZ ;  /* 0x000000365a0c7824 */ /* 0x000fe200078e02ff */
[----:B------:R-:W-:Y:S01]  /*3ff0*/  LOP3.LUT R162, R80, 0x30, RZ, 0xfc, !PT ;  /* 0x0000003050a27812 */ /* 0x000fe200078efcff */
[----:B------:R-:W-:Y:S01]  /*4000*/  IMAD.MOV R161, RZ, RZ, -R13 ;  /* 0x000000ffffa17224 */ /* 0x000fe200078e0a0d */
[----:B------:R0:W2:Y:S01]  /*4010*/  @P0 LDG.E.U8 R133, desc[UR18][R14.64] ;  /* 0x000000120e850981 */ /* 0x0000a2000c1e1100 */
[----:B------:R-:W-:Y:S01]  /*4020*/  IMAD.HI.U32 R13, R79, R154, RZ ;  /* 0x0000009a4f0d7227 */ /* 0x000fe200078e00ff */
[----:B------:R-:W-:-:S02]  /*4030*/  SHF.R.S32.HI R252, RZ, 0x1f, R12 ;  /* 0x0000001ffffc7819 */ /* 0x000fc4000001140c */
[----:B------:R-:W-:Y:S01]  /*4040*/  IABS R150, R162 ;  /* 0x000000a200967213 */ /* 0x000fe20000000000 */
[----:B------:R-:W-:Y:S01]  /*4050*/  IMAD.MOV R13, RZ, RZ, -R13 ;  /* 0x000000ffff0d7224 */ /* 0x000fe200078e0a0d */
[----:B------:R-:W-:Y:S02]  /*4060*/  PRMT R103, RZ, 0x7610, R103 ;  /* 0x00007610ff677816 */ /* 0x000fe40000000067 */
[----:B0-----:R-:W-:Y:S01]  /*4070*/  IADD3 R14, P0, PT, R12, R22, RZ ;  /* 0x000000160c0e7210 */ /* 0x001fe20007f1e0ff */
[C---:B------:R-:W-:Y:S01]  /*4080*/  IMAD R154, R77.reuse, R13, R154 ;  /* 0x0000000d4d9a7224 */ /* 0x040fe200078e029a */
[----:B------:R-:W-:Y:S01]  /*4090*/  ISETP.GT.U32.AND P2, PT, R77, R43, PT ;  /* 0x0000002b4d00720c */ /* 0x000fe20003f44070 */
[----:B------:R-:W-:Y:S01]  /*40a0*/  IMAD.HI.U32 R13, R79, R150, RZ ;  /* 0x000000964f0d7227 */ /* 0x000fe200078e00ff */
[----:B------:R-:W-:-:S03]  /*40b0*/  LOP3.LUT R153, R80, 0x2e, RZ, 0xfc, !PT ;  /* 0x0000002e50997812 */ /* 0x000fc600078efcff */
[----:B------:R-:W-:Y:S01]  /*40c0*/  IMAD.X R15, R252, 0x1, R23, P0 ;  /* 0x00000001fc0f7824 */ /* 0x000fe200000e0617 */
[----:B------:R-:W-:Y:S02]  /*40d0*/  LOP3.LUT R158, R80, 0x32, RZ, 0xfc, !PT ;  /* 0x00000032509e7812 */ /* 0x000fe400078efcff */
[----:B------:R-:W-:Y:S01]  /*40e0*/  PRMT R119, RZ, 0x7610, R119 ;  /* 0x00007610ff777816 */ /* 0x000fe20000000077 */
[----:B------:R-:W-:Y:S01]  /*40f0*/  IMAD.MOV R13, RZ, RZ, -R13 ;  /* 0x000000ffff0d7224 */ /* 0x000fe200078e0a0d */
[----:B------:R0:W2:Y:S01]  /*4100*/  @P1 LDG.E.U8 R103, desc[UR18][R14.64] ;  /* 0x000000120e671981 */ /* 0x0000a2000c1e1100 */
[----:B------:R-:W-:Y:S02]  /*4110*/  IABS R84, R153 ;  /* 0x0000009900547213 */ /* 0x000fe40000000000 */
[C---:B------:R-:W-:Y:S01]  /*4120*/  ISETP.GT.U32.AND P0, PT, R77.reuse, R45, PT ;  /* 0x0000002d4d00720c */ /* 0x040fe20003f04070 */
[----:B------:R1:W2:Y:S01]  /*4130*/  @P4 LDG.E.U8 R119, desc[UR18][R16.64] ;  /* 0x0000001210774981 */ /* 0x0002a2000c1e1100 */
[----:B------:R-:W-:Y:S01]  /*4140*/  IMAD R150, R77, R13, R150 ;  /* 0x0000000d4d967224 */ /* 0x000fe200078e0296 */
[----:B0-----:R-:W-:-:S02]  /*4150*/  IABS R14, R158 ;  /* 0x0000009e000e7213 */ /* 0x001fc40000000000 */
[----:B------:R-:W-:Y:S01]  /*4160*/  LOP3.LUT R130, R80, 0x34, RZ, 0xfc, !PT ;  /* 0x0000003450827812 */ /* 0x000fe200078efcff */
[----:B-1----:R-:W-:-:S04]  /*4170*/  IMAD.HI.U32 R16, R79, R84, RZ ;  /* 0x000000544f107227 */ /* 0x002fc800078e00ff */
[----:B------:R-:W-:Y:S01]  /*4180*/  IMAD.HI.U32 R13, R79, R14, RZ ;  /* 0x0000000e4f0d7227 */ /* 0x000fe200078e00ff */
[----:B------:R-:W-:-:S03]  /*4190*/  IABS R104, R130 ;  /* 0x0000008200687213 */ /* 0x000fc60000000000 */
[----:B------:R-:W-:Y:S01]  /*41a0*/  @!P2 IMAD.IADD R43, R43, 0x1, -R77 ;  /* 0x000000012b2ba824 */ /* 0x000fe200078e0a4d */
[C---:B------:R-:W-:Y:S01]  /*41b0*/  ISETP.GT.U32.AND P2, PT, R77.reuse, R47, PT ;  /* 0x0000002f4d00720c */ /* 0x040fe20003f44070 */
[----:B------:R-:W-:Y:S01]  /*41c0*/  IMAD.MOV R16, RZ, RZ, -R16 ;  /* 0x000000ffff107224 */ /* 0x000fe200078e0a10 */
[C---:B------:R-:W-:Y:S01]  /*41d0*/  ISETP.GT.U32.AND P1, PT, R77.reuse, R46, PT ;  /* 0x0000002e4d00720c */ /* 0x040fe20003f24070 */
[----:B------:R-:W-:Y:S02]  /*41e0*/  IMAD.MOV R13, RZ, RZ, -R13 ;  /* 0x000000ffff0d7224 */ /* 0x000fe400078e0a0d */
[C---:B------:R-:W-:Y:S01]  /*41f0*/  IMAD R157, R77.reuse, R16, R84 ;  /* 0x000000104d9d7224 */ /* 0x040fe200078e0254 */
[----:B------:R-:W-:Y:S01]  /*4200*/  LOP3.LUT R16, R80, 0x3e, RZ, 0xfc, !PT ;  /* 0x0000003e50107812 */ /* 0x000fe200078efcff */
[----:B------:R-:W-:Y:S02]  /*4210*/  IMAD R117, R77, R13, R14 ;  /* 0x0000000d4d757224 */ /* 0x000fe400078e020e */
[----:B------:R-:W-:Y:S01]  /*4220*/  IMAD.HI.U32 R13, R79, R104, RZ ;  /* 0x000000684f0d7227 */ /* 0x000fe200078e00ff */
[----:B------:R-:W-:-:S03]  /*4230*/  IABS R14, R16 ;  /* 0x00000010000e7213 */ /* 0x000fc60000000000 */
[----:B------:R-:W-:Y:S01]  /*4240*/  @!P0 IMAD.IADD R45, R45, 0x1, -R77 ;  /* 0x000000012d2d8824 */ /* 0x000fe200078e0a4d */
[----:B------:R-:W-:Y:S01]  /*4250*/  ISETP.GT.U32.AND P0, PT, R77, R53, PT ;  /* 0x000000354d00720c */ /* 0x000fe20003f04070 */
[----:B------:R-:W-:Y:S02]  /*4260*/  IMAD.MOV R13, RZ, RZ, -R13 ;  /* 0x000000ffff0d7224 */ /* 0x000fe400078e0a0d */
[----:B------:R-:W-:Y:S01]  /*4270*/  @!P2 IMAD.IADD R47, R47, 0x1, -R77 ;  /* 0x000000012f2fa824 */ /* 0x000fe200078e0a4d */
[C---:B------:R-:W-:Y:S01]  /*4280*/  ISETP.GT.U32.AND P2, PT, R77.reuse, R55, PT ;  /* 0x000000374d00720c */ /* 0x040fe20003f44070 */
[----:B------:R-:W-:Y:S02]  /*4290*/  IMAD R104, R77, R13, R104 ;  /* 0x0000000d4d687224 */ /* 0x000fe400078e0268 */
[----:B------:R-:W-:-:S04]  /*42a0*/  IMAD.HI.U32 R13, R79, R14, RZ ;  /* 0x0000000e4f0d7227 */ /* 0x000fc800078e00ff */
[----:B------:R-:W-:Y:S01]  /*42b0*/  @!P1 IMAD.IADD R46, R46, 0x1, -R77 ;  /* 0x000000012e2e9824 */ /* 0x000fe200078e0a4d */
[----:B------:R-:W-:Y:S01]  /*42c0*/  ISETP.GT.U32.AND P1, PT, R77, R54, PT ;  /* 0x000000364d00720c */ /* 0x000fe20003f24070 */
[----:B------:R-:W-:Y:S02]  /*42d0*/  IMAD.MOV R13, RZ, RZ, -R13 ;  /* 0x000000ffff0d7224 */ /* 0x000fe400078e0a0d */
[--C-:B------:R-:W-:Y:S01]  /*42e0*/  @!P0 IMAD.IADD R53, R53, 0x1, -R77.reuse ;  /* 0x0000000135358824 */ /* 0x100fe200078e0a4d */
[C---:B------:R-:W-:Y:S01]  /*42f0*/  ISETP.GT.U32.AND P0, PT, R77.reuse, R61, PT ;  /* 0x0000003d4d00720c */ /* 0x040fe20003f04070 */
[----:B------:R-:W-:Y:S02]  /*4300*/  IMAD R165, R77, R13, R14 ;  /* 0x0000000d4da57224 */ /* 0x000fe400078e020e */
[----:B------:R-:W-:Y:S01]  /*4310*/  @!P2 IMAD.IADD R55, R55, 0x1, -R77 ;  /* 0x000000013737a824 */ /* 0x000fe200078e0a4d */
[C---:B------:R-:W-:Y:S02]  /*4320*/  ISETP.GT.U32.AND P2, PT, R77.reuse, R63, PT ;  /* 0x0000003f4d00720c */ /* 0x040fe40003f44070 */
[----:B------:R-:W-:-:S03]  /*4330*/  ISETP.GT.U32.AND P4, PT, R77, R165, PT ;  /* 0x000000a54d00720c */ /* 0x000fc60003f84070 */
[----:B------:R-:W-:Y:S01]  /*4340*/  @!P1 IMAD.IADD R54, R54, 0x1, -R77 ;  /* 0x0000000136369824 */ /* 0x000fe200078e0a4d */
[----:B------:R-:W-:-:S03]  /*4350*/  ISETP.GT.U32.AND P1, PT, R77, R62, PT ;  /* 0x0000003e4d00720c */ /* 0x000fc60003f24070 */
[----:B------:R-:W-:Y:S01]  /*4360*/  @!P0 IMAD.IADD R61, R61, 0x1, -R77 ;  /* 0x000000013d3d8824 */ /* 0x000fe200078e0a4d */
[----:B------:R-:W-:-:S03]  /*4370*/  ISETP.GT.U32.AND P0, PT, R77, R70, PT ;  /* 0x000000464d00720c */ /* 0x000fc60003f04070 */
[--C-:B------:R-:W-:Y:S02]  /*4380*/  @!P2 IMAD.IADD R63, R63, 0x1, -R77.reuse ;  /* 0x000000013f3fa824 */ /* 0x100fe400078e0a4d */
[--C-:B------:R-:W-:Y:S01]  /*4390*/  @!P4 IMAD.IADD R165, R165, 0x1, -R77.reuse ;  /* 0x00000001a5a5c824 */ /* 0x100fe200078e0a4d */
[C---:B------:R-:W-:Y:S02]  /*43a0*/  ISETP.GT.U32.AND P4, PT, R77.reuse, R52, PT ;  /* 0x000000344d00720c */ /* 0x040fe40003f84070 */
[C---:B------:R-:W-:Y:S01]  /*43b0*/  ISETP.GT.U32.AND P2, PT, R77.reuse, R72, PT ;  /* 0x000000484d00720c */ /* 0x040fe20003f44070 */
[----:B------:R-:W-:Y:S01]  /*43c0*/  @!P1 IMAD.IADD R62, R62, 0x1, -R77 ;  /* 0x000000013e3e9824 */ /* 0x000fe200078e0a4d */
[----:B------:R-:W-:-:S03]  /*43d0*/  ISETP.GT.U32.AND P1, PT, R77, R71, PT ;  /* 0x000000474d00720c */ /* 0x000fc60003f24070 */
[----:B------:R-:W-:Y:S01]  /*43e0*/  @!P0 IMAD.IADD R70, R70, 0x1, -R77 ;  /* 0x0000000146468824 */ /* 0x000fe200078e0a4d */
[----:B------:R-:W-:Y:S02]  /*43f0*/  ISETP.GT.U32.AND P0, PT, R77, R19, PT ;  /* 0x000000134d00720c */ /* 0x000fe40003f04070 */
[----:B------:R-:W-:-:S03]  /*4400*/  LOP3.LUT R111, R80, 0x36, RZ, 0xfc, !PT ;  /* 0x00000036506f7812 */ /* 0x000fc600078efcff */
[--C-:B------:R-:W-:Y:S01]  /*4410*/  @!P4 IMAD.IADD R52, R52, 0x1, -R77.reuse ;  /* 0x000000013434c824 */ /* 0x100fe200078e0a4d */
[C---:B------:R-:W-:Y:S01]  /*4420*/  ISETP.GT.U32.AND P4, PT, R77.reuse, R56, PT ;  /* 0x000000384d00720c */ /* 0x040fe20003f84070 */
[--C-:B------:R-:W-:Y:S01]  /*4430*/  @!P2 IMAD.IADD R72, R72, 0x1, -R77.reuse ;  /* 0x000000014848a824 */ /* 0x100fe200078e0a4d */
[----:B------:R-:W-:Y:S01]  /*4440*/  ISETP.GT.U32.AND P2, PT, R77, R25, PT ;  /* 0x000000194d00720c */ /* 0x000fe20003f44070 */
[----:B------:R-:W-:Y:S01]  /*4450*/  @!P1 IMAD.IADD R71, R71, 0x1, -R77 ;  /* 0x0000000147479824 */ /* 0x000fe200078e0a4d */
[----:B------:R-:W-:Y:S02]  /*4460*/  IABS R86, R111 ;  /* 0x0000006f00567213 */ /* 0x000fe40000000000 */
[C---:B------:R-:W-:Y:S01]  /*4470*/  ISETP.GT.U32.AND P1, PT, R77.reuse, R24, PT ;  /* 0x000000184d00720c */ /* 0x040fe20003f24070 */
[----:B------:R-:W-:Y:S01]  /*4480*/  IMAD R161, R77, R161, R82 ;  /* 0x000000a14da17224 */ /* 0x000fe200078e0252 */
[C---:B------:R-:W-:Y:S01]  /*4490*/  LOP3.LUT R101, R80.reuse, 0x38, RZ, 0xfc, !PT ;  /* 0x0000003850657812 */ /* 0x040fe200078efcff */
[----:B------:R-:W-:Y:S01]  /*44a0*/  IMAD.HI.U32 R13, R79, R86, RZ ;  /* 0x000000564f0d7227 */ /* 0x000fe200078e00ff */
[----:B------:R-:W-:-:S03]  /*44b0*/  LOP3.LUT R84, R80, 0x3a, RZ, 0xfc, !PT ;  /* 0x0000003a50547812 */ /* 0x000fc600078efcff */
[----:B------:R-:W-:Y:S01]  /*44c0*/  @!P0 IMAD.IADD R19, R19, 0x1, -R77 ;  /* 0x0000000113138824 */ /* 0x000fe200078e0a4d */
[----:B------:R-:W-:Y:S01]  /*44d0*/  ISETP.GT.U32.AND P0, PT, R77, R161, PT ;  /* 0x000000a14d00720c */ /* 0x000fe20003f04070 */
[----:B------:R-:W-:Y:S01]  /*44e0*/  IMAD.MOV R13, RZ, RZ, -R13 ;  /* 0x000000ffff0d7224 */ /* 0x000fe200078e0a0d */
[----:B------:R-:W-:Y:S01]  /*44f0*/  IABS R82, R101 ;  /* 0x0000006500527213 */ /* 0x000fe20000000000 */
[--C-:B------:R-:W-:Y:S01]  /*4500*/  @!P4 IMAD.IADD R56, R56, 0x1, -R77.reuse ;  /* 0x000000013838c824 */ /* 0x100fe200078e0a4d */
[----:B------:R-:W-:Y:S01]  /*4510*/  IABS R100, R84 ;  /* 0x0000005400647213 */ /* 0x000fe20000000000 */
[--C-:B------:R-:W-:Y:S01]  /*4520*/  @!P2 IMAD.IADD R25, R25, 0x1, -R77.reuse ;  /* 0x000000011919a824 */ /* 0x100fe200078e0a4d */
[C---:B------:R-:W-:Y:S01]  /*4530*/  ISETP.GT.U32.AND P4, PT, R77.reuse, R64, PT ;  /* 0x000000404d00720c */ /* 0x040fe20003f84070 */
[C---:B------:R-:W-:Y:S01]  /*4540*/  IMAD R86, R77.reuse, R13, R86 ;  /* 0x0000000d4d567224 */ /* 0x040fe200078e0256 */
[C---:B------:R-:W-:Y:S01]  /*4550*/  ISETP.GT.U32.AND P2, PT, R77.reuse, R157, PT ;  /* 0x0000009d4d00720c */ /* 0x040fe20003f44070 */
[----:B------:R-:W-:Y:S01]  /*4560*/  @!P1 IMAD.IADD R24, R24, 0x1, -R77 ;  /* 0x0000000118189824 */ /* 0x000fe200078e0a4d */
[----:B------:R-:W-:Y:S01]  /*4570*/  ISETP.GT.U32.AND P1, PT, R77, R154, PT ;  /* 0x0000009a4d00720c */ /* 0x000fe20003f24070 */
[----:B------:R-:W-:-:S04]  /*4580*/  IMAD.HI.U32 R13, R79, R82, RZ ;  /* 0x000000524f0d7227 */ /* 0x000fc800078e00ff */
[----:B------:R-:W-:Y:S01]  /*4590*/  IMAD.HI.U32 R14, R79, R100, RZ ;  /* 0x000000644f0e7227 */ /* 0x000fe200078e00ff */
[----:B------:R-:W-:-:S03]  /*45a0*/  LOP3.LUT R85, R80, 0x3c, RZ, 0xfc, !PT ;  /* 0x0000003c50557812 */ /* 0x000fc600078efcff */
[----:B------:R-:W-:Y:S02]  /*45b0*/  IMAD.MOV R13, RZ, RZ, -R13 ;  /* 0x000000ffff0d7224 */ /* 0x000fe400078e0a0d */
[----:B------:R-:W-:Y:S02]  /*45c0*/  IMAD.MOV R14, RZ, RZ, -R14 ;  /* 0x000000ffff0e7224 */ /* 0x000fe400078e0a0e */
[--C-:B------:R-:W-:Y:S01]  /*45d0*/  @!P0 IMAD.IADD R161, R161, 0x1, -R77.reuse ;  /* 0x00000001a1a18824 */ /* 0x100fe200078e0a4d */
[C---:B------:R-:W-:Y:S01]  /*45e0*/  ISETP.GT.U32.AND P0, PT, R77.reuse, R117, PT ;  /* 0x000000754d00720c */ /* 0x040fe20003f04070 */
[C---:B------:R-:W-:Y:S02]  /*45f0*/  IMAD R83, R77.reuse, R13, R82 ;  /* 0x0000000d4d537224 */ /* 0x040fe400078e0252 */
[C---:B------:R-:W-:Y:S01]  /*4600*/  IMAD R82, R77.reuse, R14, R100 ;  /* 0x0000000e4d527224 */ /* 0x040fe200078e0264 */
[----:B------:R-:W-:Y:S01]  /*4610*/  IABS R14, R85 ;  /* 0x00000055000e7213 */ /* 0x000fe20000000000 */
[--C-:B------:R-:W-:Y:S01]  /*4620*/  @!P4 IMAD.IADD R64, R64, 0x1, -R77.reuse ;  /* 0x000000014040c824 */ /* 0x100fe200078e0a4d */
[----:B------:R-:W-:Y:S01]  /*4630*/  ISETP.GT.U32.AND P4, PT, R77, R73, PT ;  /* 0x000000494d00720c */ /* 0x000fe20003f84070 */
[--C-:B------:R-:W-:Y:S01]  /*4640*/  @!P2 IMAD.IADD R157, R157, 0x1, -R77.reuse ;  /* 0x000000019d9da824 */ /* 0x100fe200078e0a4d */
[C---:B------:R-:W-:Y:S01]  /*4650*/  ISETP.GT.U32.AND P2, PT, R77.reuse, R86, PT ;  /* 0x000000564d00720c */ /* 0x040fe20003f44070 */
[----:B------:R-:W-:Y:S01]  /*4660*/  @!P1 IMAD.IADD R154, R154, 0x1, -R77 ;  /* 0x000000019a9a9824 */ /* 0x000fe200078e0a4d */
[----:B------:R-:W-:Y:S01]  /*4670*/  ISETP.GT.U32.AND P1, PT, R77, R104, PT ;  /* 0x000000684d00720c */ /* 0x000fe20003f24070 */
[----:B------:R-:W-:-:S04]  /*4680*/  IMAD.HI.U32 R79, R79, R14, RZ ;  /* 0x0000000e4f4f7227 */ /* 0x000fc800078e00ff */
[----:B------:R-:W-:Y:S02]  /*4690*/  IMAD.MOV R79, RZ, RZ, -R79 ;  /* 0x000000ffff4f7224 */ /* 0x000fe400078e0a4f */
[--C-:B------:R-:W-:Y:S01]  /*46a0*/  @!P0 IMAD.IADD R117, R117, 0x1, -R77.reuse ;  /* 0x0000000175758824 */ /* 0x100fe200078e0a4d */
[C---:B------:R-:W-:Y:S01]  /*46b0*/  ISETP.GT.U32.AND P0, PT, R77.reuse, R82, PT ;  /* 0x000000524d00720c */ /* 0x040fe20003f04070 */
[----:B------:R-:W-:Y:S02]  /*46c0*/  IMAD R79, R77, R79, R14 ;  /* 0x0000004f4d4f7224 */ /* 0x000fe400078e020e */
[--C-:B------:R-:W-:Y:S01]  /*46d0*/  @!P4 IMAD.IADD R73, R73, 0x1, -R77.reuse ;  /* 0x000000014949c824 */ /* 0x100fe200078e0a4d */
[C---:B------:R-:W-:Y:S01]  /*46e0*/  ISETP.GT.U32.AND P4, PT, R77.reuse, R18, PT ;  /* 0x000000124d00720c */ /* 0x040fe20003f84070 */
[--C-:B------:R-:W-:Y:S01]  /*46f0*/  @!P2 IMAD.IADD R86, R86, 0x1, -R77.reuse ;  /* 0x000000015656a824 */ /* 0x100fe200078e0a4d */
[C---:B------:R-:W-:Y:S01]  /*4700*/  ISETP.GT.U32.AND P2, PT, R77.reuse, R43, PT ;  /* 0x0000002b4d00720c */ /* 0x040fe20003f44070 */
[----:B------:R-:W-:Y:S01]  /*4710*/  @!P1 IMAD.IADD R104, R104, 0x1, -R77 ;  /* 0x0000000168689824 */ /* 0x000fe200078e0a4d */
[----:B------:R-:W-:-:S05]  /*4720*/  ISETP.GT.U32.AND P1, PT, R77, R79, PT ;  /* 0x0000004f4d00720c */ /* 0x000fca0003f24070 */
[----:B------:R-:W-:Y:S01]  /*4730*/  @!P0 IMAD.IADD R82, R82, 0x1, -R77 ;  /* 0x0000000152528824 */ /* 0x000fe200078e0a4d */
[----:B------:R-:W-:-:S03]  /*4740*/  ISETP.GT.U32.AND P0, PT, R77, R45, PT ;  /* 0x0000002d4d00720c */ /* 0x000fc60003f04070 */
[--C-:B------:R-:W-:Y:S01]  /*4750*/  @!P4 IMAD.IADD R18, R18, 0x1, -R77.reuse ;  /* 0x000000011212c824 */ /* 0x100fe200078e0a4d */
[----:B------:R-:W-:Y:S01]  /*4760*/  ISETP.GT.U32.AND P4, PT, R77, R150, PT ;  /* 0x000000964d00720c */ /* 0x000fe20003f84070 */
[--C-:B------:R-:W-:Y:S01]  /*4770*/  @!P2 IMAD.IADD R43, R43, 0x1, -R77.reuse ;  /* 0x000000012b2ba824 */ /* 0x100fe200078e0a4d */
[----:B------:R-:W-:Y:S01]  /*4780*/  ISETP.GT.U32.AND P2, PT, R77, R47, PT ;  /* 0x0000002f4d00720c */ /* 0x000fe20003f44070 */
[----:B------:R-:W-:Y:S01]  /*4790*/  @!P1 IMAD.IADD R79, R79, 0x1, -R77 ;  /* 0x000000014f4f9824 */ /* 0x000fe200078e0a4d */
[----:B------:R-:W-:-:S05]  /*47a0*/  ISETP.GT.U32.AND P1, PT, R77, R46, PT ;  /* 0x0000002e4d00720c */ /* 0x000fca0003f24070 */
[----:B------:R-:W-:Y:S01]  /*47b0*/  @!P0 IMAD.IADD R45, R45, 0x1, -R77 ;  /* 0x000000012d2d8824 */ /* 0x000fe200078e0a4d */
[----:B------:R-:W-:-:S03]  /*47c0*/  ISETP.GT.U32.AND P0, PT, R77, R53, PT ;  /* 0x000000354d00720c */ /* 0x000fc60003f04070 */
[--C-:B------:R-:W-:Y:S01]  /*47d0*/  @!P4 IMAD.IADD R150, R150, 0x1, -R77.reuse ;  /* 0x000000019696c824 */ /* 0x100fe200078e0a4d */
[----:B------:R-:W-:Y:S01]  /*47e0*/  ISETP.GT.U32.AND P4, PT, R77, R83, PT ;  /* 0x000000534d00720c */ /* 0x000fe20003f84070 */
        /* <DEDUP_REMOVED lines=23> */
[C---:B------:R-:W-:Y:S01]  /*4960*/  ISETP.GT.U32.AND P4, PT, R77.reuse, R56, PT ;  /* 0x000000384d00720c */ /* 0x040fe20003f84070 */
        /* <DEDUP_REMOVED lines=19> */
[----:B------:R-:W-:Y:S02]  /*4aa0*/  ISETP.GT.U32.AND P1, PT, R77, R104, PT ;  /* 0x000000684d00720c */ /* 0x000fe40003f24070 */
[----:B------:R-:W-:-:S03]  /*4ab0*/  SHF.R.U64 R13, R20, 0x8, RZ ;  /* 0x00000008140d7819 */ /* 0x000fc600000012ff */
[--C-:B------:R-:W-:Y:S01]  /*4ac0*/  @!P0 IMAD.IADD R117, R117, 0x1, -R77.reuse ;  /* 0x0000000175758824 */ /* 0x100fe200078e0a4d */
[----:B------:R-:W-:Y:S01]  /*4ad0*/  LOP3.LUT P0, RZ, R13, 0x1, RZ, 0xc0, !PT ;  /* 0x000000010dff7812 */ /* 0x000fe2000780c0ff */
[----:B------:R-:W-:Y:S02]  /*4ae0*/  IMAD R13, R90, 0x37, RZ ;  /* 0x000000375a0d7824 */ /* 0x000fe400078e02ff */
[--C-:B------:R-:W-:Y:S01]  /*4af0*/  @!P4 IMAD.IADD R73, R73, 0x1, -R77.reuse ;  /* 0x000000014949c824 */ /* 0x100fe200078e0a4d */
[----:B------:R-:W-:Y:S01]  /*4b00*/  ISETP.GT.U32.AND P4, PT, R77, R18, PT ;  /* 0x000000124d00720c */ /* 0x000fe20003f84070 */
[----:B------:R-:W-:Y:S01]  /*4b10*/  @!P2 IMAD.IADD R86, R86, 0x1, -R77 ;  /* 0x000000015656a824 */ /* 0x000fe200078e0a4d */
[----:B------:R-:W-:Y:S01]  /*4b20*/  SHF.R.S32.HI R251, RZ, 0x1f, R13 ;  /* 0x0000001ffffb7819 */ /* 0x000fe2000001140d */
[----:B------:R-:W-:Y:S01]  /*4b30*/  @!P1 IMAD.IADD R104, R104, 0x1, -R77 ;  /* 0x0000000168689824 */ /* 0x000fe200078e0a4d */
[----:B------:R-:W-:Y:S02]  /*4b40*/  IADD3 R14, P2, PT, R13, R22, RZ ;  /* 0x000000160d0e7210 */ /* 0x000fe40007f5e0ff */
[----:B------:R-:W-:-:S03]  /*4b50*/  ISETP.GT.U32.AND P1, PT, R77, R83, PT ;  /* 0x000000534d00720c */ /* 0x000fc60003f24070 */
[----:B------:R-:W-:Y:S01]  /*4b60*/  IMAD.X R15, R251, 0x1, R23, P2 ;  /* 0x00000001fb0f7824 */ /* 0x000fe200010e0617 */
[C---:B------:R-:W-:Y:S02]  /*4b70*/  ISETP.GT.U32.AND P2, PT, R77.reuse, R79, PT ;  /* 0x0000004f4d00720c */ /* 0x040fe40003f44070 */
[C---:B------:R-:W-:Y:S01]  /*4b80*/  ISETP.GT.U32.AND P6, PT, R77.reuse, R82, PT ;  /* 0x000000524d00720c */ /* 0x040fe20003fc4070 */
[----:B------:R-:W-:Y:S01]  /*4b90*/  @!P4 IMAD.IADD R18, R18, 0x1, -R77 ;  /* 0x000000011212c824 */ /* 0x000fe200078e0a4d */
[----:B------:R-:W-:Y:S02]  /*4ba0*/  PRMT R100, RZ, 0x7610, R100 ;  /* 0x00007610ff647816 */ /* 0x000fe40000000064 */
[----:B------:R-:W-:-:S03]  /*4bb0*/  ISETP.GT.U32.AND P4, PT, R77, R150, PT ;  /* 0x000000964d00720c */ /* 0x000fc60003f84070 */
[--C-:B------:R-:W-:Y:S01]  /*4bc0*/  @!P1 IMAD.IADD R83, R83, 0x1, -R77.reuse ;  /* 0x0000000153539824 */ /* 0x100fe200078e0a4d */
[----:B------:R-:W-:Y:S01]  /*4bd0*/  ISETP.GE.AND P1, PT, R16, RZ, PT ;  /* 0x000000ff1000720c */ /* 0x000fe20003f26270 */
[----:B------:R0:W2:Y:S01]  /*4be0*/  @P0 LDG.E.U8 R100, desc[UR18][R14.64] ;  /* 0x000000120e640981 */ /* 0x0000a2000c1e1100 */
[----:B------:R-:W-:Y:S01]  /*4bf0*/  SHF.R.U64 R16, R20, 0x6, RZ ;  /* 0x0000000614107819 */ /* 0x000fe200000012ff */
[----:B------:R-:W-:-:S03]  /*4c00*/  @!P2 IMAD.IADD R79, R79, 0x1, -R77 ;  /* 0x000000014f4fa824 */ /* 0x000fc600078e0a4d */
[----:B------:R-:W-:Y:S01]  /*4c10*/  LOP3.LUT P2, RZ, R16, 0x1, RZ, 0xc0, !PT ;  /* 0x0000000110ff7812 */ /* 0x000fe2000784c0ff */
[--C-:B------:R-:W-:Y:S02]  /*4c20*/  @!P6 IMAD.IADD R82, R82, 0x1, -R77.reuse ;  /* 0x000000015252e824 */ /* 0x100fe400078e0a4d */
[----:B0-----:R-:W-:Y:S02]  /*4c30*/  IMAD R14, R90, 0x39, RZ ;  /* 0x000000395a0e7824 */ /* 0x001fe400078e02ff */
[----:B------:R-:W-:-:S03]  /*4c40*/  @!P4 IMAD.IADD R150, R150, 0x1, -R77 ;  /* 0x000000019696c824 */ /* 0x000fc600078e0a4d */
[----:B------:R-:W-:Y:S02]  /*4c50*/  SHF.R.S32.HI R249, RZ, 0x1f, R14 ;  /* 0x0000001ffff97819 */ /* 0x000fe4000001140e */
[----:B------:R-:W-:Y:S02]  /*4c60*/  IADD3 R16, P6, PT, R14, R22, RZ ;  /* 0x000000160e107210 */ /* 0x000fe40007fde0ff */
[----:B------:R-:W-:-:S03]  /*4c70*/  PRMT R77, RZ, 0x7610, R77 ;  /* 0x00007610ff4d7816 */ /* 0x000fc6000000004d */
[----:B------:R-:W-:Y:S01]  /*4c80*/  IMAD.X R17, R249, 0x1, R23, P6 ;  /* 0x00000001f9117824 */ /* 0x000fe200030e0617 */
[----:B------:R-:W-:-:S04]  /*4c90*/  ISETP.GE.AND P0, PT, R78, RZ, PT ;  /* 0x000000ff4e00720c */ /* 0x000fc80003f06270 */
[----:B------:R0:W2:Y:S01]  /*4ca0*/  @P2 LDG.E.U8 R77, desc[UR18][R16.64] ;  /* 0x00000012104d2981 */ /* 0x0000a2000c1e1100 */
[----:B------:R-:W-:Y:S02]  /*4cb0*/  ISETP.GE.AND P2, PT, R41, RZ, PT ;  /* 0x000000ff2900720c */ /* 0x000fe40003f46270 */
[----:B------:R-:W-:-:S06]  /*4cc0*/  ISETP.GE.AND P4, PT, R80, RZ, PT ;  /* 0x000000ff5000720c */ /* 0x000fcc0003f86270 */
[----:B------:R-:W-:Y:S01]  /*4cd0*/  @!P0 IMAD.MOV R45, RZ, RZ, -R45 ;  /* 0x000000ffff2d8224 */ /* 0x000fe200078e0a2d */
[----:B------:R-:W-:-:S04]  /*4ce0*/  ISETP.GE.AND P0, PT, R48, RZ, PT ;  /* 0x000000ff3000720c */ /* 0x000fc80003f06270 */
[----:B------:R-:W-:Y:S01]  /*4cf0*/  @!P2 IMAD.MOV R46, RZ, RZ, -R46 ;  /* 0x000000ffff2ea224 */ /* 0x000fe200078e0a2e */
[----:B------:R-:W-:Y:S01]  /*4d00*/  ISETP.GE.AND P2, PT, R49, RZ, PT ;  /* 0x000000ff3100720c */ /* 0x000fe20003f46270 */
[----:B------:R-:W-:Y:S01]  /*4d10*/  @!P4 IMAD.MOV R43, RZ, RZ, -R43 ;  /* 0x000000ffff2bc224 */ /* 0x000fe200078e0a2b */
        /* <DEDUP_REMOVED lines=17> */
[----:B------:R-:W-:Y:S01]  /*4e30*/  IMAD.MOV.U32 R41, RZ, RZ, R165 ;  /* 0x000000ffff297224 */ /* 0x000fe200078e00a5 */
[----:B0-----:R-:W-:Y:S01]  /*4e40*/  SHF.R.U64 R16, R20, 0x5, RZ ;  /* 0x0000000514107819 */ /* 0x001fe200000012ff */
[----:B------:R-:W-:Y:S02]  /*4e50*/  IMAD.MOV.U32 R42, RZ, RZ, R19 ;  /* 0x000000ffff2a7224 */ /* 0x000fe400078e0013 */
[----:B------:R-:W-:Y:S02]  /*4e60*/  IMAD R15, R90, 0x3a, RZ ;  /* 0x0000003a5a0f7824 */ /* 0x000fe400078e02ff */
[----:B------:R-:W-:Y:S01]  /*4e70*/  @!P1 IMAD.MOV R41, RZ, RZ, -R41 ;  /* 0x000000ffff299224 */ /* 0x000fe200078e0a29 */
[----:B------:R-:W-:Y:S01]  /*4e80*/  ISETP.GE.AND P1, PT, R44, RZ, PT ;  /* 0x000000ff2c00720c */ /* 0x000fe20003f26270 */
[----:B------:R-:W-:Y:S01]  /*4e90*/  @!P0 IMAD.MOV R42, RZ, RZ, -R42 ;  /* 0x000000ffff2a8224 */ /* 0x000fe200078e0a2a */
[----:B------:R-:W-:Y:S01]  /*4ea0*/  LOP3.LUT P0, RZ, R16, 0x1, RZ, 0xc0, !PT ;  /* 0x0000000110ff7812 */ /* 0x000fe2000780c0ff */
[----:B------:R-:W-:Y:S01]  /*4eb0*/  IMAD.MOV.U32 R44, RZ, RZ, R24 ;  /* 0x000000ffff2c7224 */ /* 0x000fe200078e0018 */
[----:B------:R-:W-:Y:S01]  /*4ec0*/  SHF.R.S32.HI R245, RZ, 0x1f, R15 ;  /* 0x0000001ffff57819 */ /* 0x000fe2000001140f */
[----:B------:R-:W-:Y:S01]  /*4ed0*/  @!P4 IMAD.MOV R63, RZ, RZ, -R63 ;  /* 0x000000ffff3fc224 */ /* 0x000fe200078e0a3f */
[----:B------:R-:W-:-:S02]  /*4ee0*/  ISETP.GE.AND P4, PT, R67, RZ, PT ;  /* 0x000000ff4300720c */ /* 0x000fc40003f86270 */
[----:B------:R-:W-:Y:S01]  /*4ef0*/  IADD3 R16, P6, PT, R15, R22, RZ ;  /* 0x000000160f107210 */ /* 0x000fe20007fde0ff */
[----:B------:R-:W-:Y:S01]  /*4f00*/  @!P2 IMAD.MOV R44, RZ, RZ, -R44 ;  /* 0x000000ffff2ca224 */ /* 0x000fe200078e0a2c */
[----:B------:R-:W-:Y:S02]  /*4f10*/  ISETP.GE.AND P2, PT, R149, RZ, PT ;  /* 0x000000ff9500720c */ /* 0x000fe40003f46270 */
[----:B------:R-:W-:Y:S01]  /*4f20*/  PRMT R149, RZ, 0x7610, R149 ;  /* 0x00007610ff957816 */ /* 0x000fe20000000095 */
[----:B------:R-:W-:-:S05]  /*4f30*/  IMAD.X R17, R245, 0x1, R23, P6 ;  /* 0x00000001f5117824 */ /* 0x000fca00030e0617 */
[----:B------:R0:W4:Y:S01]  /*4f40*/  @P0 LDG.E.U8 R149, desc[UR18][R16.64] ;  /* 0x0000001210950981 */ /* 0x000122000c1e1100 */
[----:B------:R-:W-:Y:S01]  /*4f50*/  @!P4 IMAD.MOV R72, RZ, RZ, -R72 ;  /* 0x000000ffff48c224 */ /* 0x000fe200078e0a48 */
[----:B------:R-:W-:Y:S01]  /*4f60*/  ISETP.GE.AND P4, PT, R75, RZ, PT ;  /* 0x000000ff4b00720c */ /* 0x000fe20003f86270 */
[----:B------:R-:W-:Y:S02]  /*4f70*/  IMAD.MOV.U32 R48, RZ, RZ, R25 ;  /* 0x000000ffff307224 */ /* 0x000fe400078e0019 */
[----:B------:R-:W-:Y:S01]  /*4f80*/  IMAD.MOV.U32 R49, RZ, RZ, R18 ;  /* 0x000000ffff317224 */ /* 0x000fe200078e0012 */
[----:B------:R-:W-:-:S09]  /*4f90*/  SHF.R.U64 R18, R20, 0x4, RZ ;  /* 0x0000000414127819 */ /* 0x000fd200000012ff */
[----:B------:R-:W-:Y:S01]  /*4fa0*/  @!P4 IMAD.MOV R48, RZ, RZ, -R48 ;  /* 0x000000ffff30c224 */ /* 0x000fe200078e0a30 */
[----:B------:R-:W-:Y:S01]  /*4fb0*/  ISETP.GE.AND P4, PT, R146, RZ, PT ;  /* 0x000000ff9200720c */ /* 0x000fe20003f86270 */
[----:B0-----:R-:W-:Y:S02]  /*4fc0*/  IMAD R16, R90, 0x3b, RZ ;  /* 0x0000003b5a107824 */ /* 0x001fe400078e02ff */
[----:B------:R-:W-:Y:S01]  /*4fd0*/  @!P2 IMAD.MOV R154, RZ, RZ, -R154 ;  /* 0x000000ffff9aa224 */ /* 0x000fe200078e0a9a */
[----:B------:R-:W-:Y:S02]  /*4fe0*/  LOP3.LUT P2, RZ, R18, 0x1, RZ, 0xc0, !PT ;  /* 0x0000000112ff7812 */ /* 0x000fe4000784c0ff */
[----:B------:R-:W-:Y:S02]  /*4ff0*/  SHF.R.S32.HI R244, RZ, 0x1f, R16 ;  /* 0x0000001ffff47819 */ /* 0x000fe40000011410 */
[----:B------:R-:W-:-:S05]  /*5000*/  PRMT R146, RZ, 0x7610, R146 ;  /* 0x00007610ff927816 */ /* 0x000fca0000000092 */
[----:B------:R-:W-:Y:S01]  /*5010*/  @!P4 IMAD.MOV R161, RZ, RZ, -R161 ;  /* 0x000000ffffa1c224 */ /* 0x000fe200078e0aa1 */
[----:B------:R-:W-:-:S05]  /*5020*/  IADD3 R18, P4, PT, R16, R22, RZ ;  /* 0x0000001610127210 */ /* 0x000fca0007f9e0ff */
[----:B------:R-:W-:-:S05]  /*5030*/  IMAD.X R19, R244, 0x1, R23, P4 ;  /* 0x00000001f4137824 */ /* 0x000fca00020e0617 */
[----:B------:R0:W4:Y:S01]  /*5040*/  @P2 LDG.E.U8 R146, desc[UR18][R18.64] ;  /* 0x0000001212922981 */ /* 0x000122000c1e1100 */
[----:B------:R-:W-:Y:S02]  /*5050*/  ISETP.GE.AND P0, PT, R158, RZ, PT ;  /* 0x000000ff9e00720c */ /* 0x000fe40003f06270 */
[----:B------:R-:W-:Y:S02]  /*5060*/  ISETP.GE.AND P6, PT, R153, RZ, PT ;  /* 0x000000ff9900720c */ /* 0x000fe40003fc6270 */
[----:B------:R-:W-:Y:S01]  /*5070*/  SHF.R.U64 R17, R20, 0x3, RZ ;  /* 0x0000000314117819 */ /* 0x000fe200000012ff */
[----:B------:R-:W-:-:S03]  /*5080*/  IMAD.MOV.U32 R50, RZ, RZ, R117 ;  /* 0x000000ffff327224 */ /* 0x000fc600078e0075 */
[----:B------:R-:W-:Y:S01]  /*5090*/  LOP3.LUT P4, RZ, R17, 0x1, RZ, 0xc0, !PT ;  /* 0x0000000111ff7812 */ /* 0x000fe2000788c0ff */
[----:B------:R-:W-:-:S04]  /*50a0*/  IMAD R17, R90, 0x3c, RZ ;  /* 0x0000003c5a117824 */ /* 0x000fc800078e02ff */
[----:B------:R-:W-:Y:S01]  /*50b0*/  @!P0 IMAD.MOV R50, RZ, RZ, -R50 ;  /* 0x000000ffff328224 */ /* 0x000fe200078e0a32 */
[----:B------:R-:W-:Y:S02]  /*50c0*/  SHF.R.S32.HI R243, RZ, 0x1f, R17 ;  /* 0x0000001ffff37819 */ /* 0x000fe40000011411 */
[----:B------:R-:W-:Y:S01]  /*50d0*/  IADD3 R24, P0, PT, R17, R22, RZ ;  /* 0x0000001611187210 */ /* 0x000fe20007f1e0ff */
[----:B------:R-:W-:Y:S01]  /*50e0*/  @!P6 IMAD.MOV R157, RZ, RZ, -R157 ;  /* 0x000000ffff9de224 */ /* 0x000fe200078e0a9d */
[----:B------:R-:W-:Y:S02]  /*50f0*/  ISETP.GE.AND P6, PT, R130, RZ, PT ;  /* 0x000000ff8200720c */ /* 0x000fe40003fc6270 */
[----:B------:R-:W-:Y:S01]  /*5100*/  PRMT R130, RZ, 0x7610, R130 ;  /* 0x00007610ff827816 */ /* 0x000fe20000000082 */
[----:B------:R-:W-:-:S05]  /*5110*/  IMAD.X R25, R243, 0x1, R23, P0 ;  /* 0x00000001f3197824 */ /* 0x000fca00000e0617 */
[----:B------:R1:W4:Y:S01]  /*5120*/  @P4 LDG.E.U8 R130, desc[UR18][R24.64] ;  /* 0x0000001218824981 */ /* 0x000322000c1e1100 */
[----:B------:R-:W-:Y:S01]  /*5130*/  @!P1 IMAD.MOV R52, RZ, RZ, -R52 ;  /* 0x000000ffff349224 */ /* 0x000fe200078e0a34 */
[----:B------:R-:W-:Y:S02]  /*5140*/  ISETP.GE.AND P1, PT, R51, RZ, PT ;  /* 0x000000ff3300720c */ /* 0x000fe40003f26270 */
[----:B------:R-:W-:Y:S01]  /*5150*/  SHF.R.U64 R51, R20, 0x2, RZ ;  /* 0x0000000214337819 */ /* 0x000fe200000012ff */
[----:B0-----:R-:W-:-:S03]  /*5160*/  IMAD R18, R90, 0x3d, RZ ;  /* 0x0000003d5a127824 */ /* 0x001fc600078e02ff */
[----:B------:R-:W-:Y:S01]  /*5170*/  LOP3.LUT P0, RZ, R51, 0x1, RZ, 0xc0, !PT ;  /* 0x0000000133ff7812 */ /* 0x000fe2000780c0ff */
[----:B------:R-:W-:Y:S01]  /*5180*/  IMAD.MOV.U32 R51, RZ, RZ, R104 ;  /* 0x000000ffff337224 */ /* 0x000fe200078e0068 */
[----:B------:R-:W-:-:S03]  /*5190*/  SHF.R.S32.HI R239, RZ, 0x1f, R18 ;  /* 0x0000001fffef7819 */ /* 0x000fc60000011412 */
[----:B------:R-:W-:Y:S01]  /*51a0*/  @!P6 IMAD.MOV R51, RZ, RZ, -R51 ;  /* 0x000000ffff33e224 */ /* 0x000fe200078e0a33 */
[----:B-1----:R-:W-:Y:S02]  /*51b0*/  IADD3 R24, P6, PT, R18, R22, RZ ;  /* 0x0000001612187210 */ /* 0x002fe40007fde0ff */
[----:B------:R-:W-:-:S03]  /*51c0*/  PRMT R117, RZ, 0x7610, R117 ;  /* 0x00007610ff757816 */ /* 0x000fc60000000075 */
[----:B------:R-:W-:-:S05]  /*51d0*/  IMAD.X R25, R239, 0x1, R23, P6 ;  /* 0x00000001ef197824 */ /* 0x000fca00030e0617 */
[----:B------:R0:W4:Y:S01]  /*51e0*/  @P0 LDG.E.U8 R117, desc[UR18][R24.64] ;  /* 0x0000001218750981 */ /* 0x000122000c1e1100 */
[----:B------:R-:W-:Y:S01]  /*51f0*/  @!P1 IMAD.MOV R56, RZ, RZ, -R56 ;  /* 0x000000ffff389224 */ /* 0x000fe200078e0a38 */
[----:B------:R-:W-:-:S13]  /*5200*/  ISETP.GE.AND P1, PT, R60, RZ, PT ;  /* 0x000000ff3c00720c */ /* 0x000fda0003f26270 */
[----:B------:R-:W-:Y:S01]  /*5210*/  @!P1 IMAD.MOV R64, RZ, RZ, -R64 ;  /* 0x000000ffff409224 */ /* 0x000fe200078e0a40 */
[----:B------:R-:W-:Y:S02]  /*5220*/  ISETP.GE.AND P1, PT, R68, RZ, PT ;  /* 0x000000ff4400720c */ /* 0x000fe40003f26270 */
[----:B------:R-:W-:Y:S01]  /*5230*/  ISETP.GE.AND P2, PT, R111, RZ, PT ;  /* 0x000000ff6f00720c */ /* 0x000fe20003f46270 */
[----:B------:R-:W-:-:S10]  /*5240*/  IMAD R19, R90, 0x3e, RZ ;  /* 0x0000003e5a137824 */ /* 0x000fd400078e02ff */
[----:B------:R-:W-:Y:S01]  /*5250*/  @!P1 IMAD.MOV R73, RZ, RZ, -R73 ;  /* 0x000000ffff499224 */ /* 0x000fe200078e0a49 */
[----:B------:R-:W-:Y:S02]  /*5260*/  ISETP.GE.AND P1, PT, R76, RZ, PT ;  /* 0x000000ff4c00720c */ /* 0x000fe40003f26270 */
[----:B------:R-:W-:Y:S02]  /*5270*/  SHF.R.S32.HI R238, RZ, 0x1f, R19 ;  /* 0x0000001fffee7819 */ /* 0x000fe40000011413 */
[----:B0-----:R-:W-:Y:S01]  /*5280*/  IADD3 R24, P0, PT, R19, R22, RZ ;  /* 0x0000001613187210 */ /* 0x001fe20007f1e0ff */
[----:B------:R-:W-:Y:S01]  /*5290*/  @!P2 IMAD.MOV R86, RZ, RZ, -R86 ;  /* 0x000000ffff56a224 */ /* 0x000fe200078e0a56 */
[----:B------:R-:W-:Y:S02]  /*52a0*/  ISETP.GE.AND P4, PT, R101, RZ, PT ;  /* 0x000000ff6500720c */ /* 0x000fe40003f86270 */
[----:B------:R-:W-:Y:S01]  /*52b0*/  SHF.R.U64 R20, R20, 0x1, RZ ;  /* 0x0000000114147819 */ /* 0x000fe200000012ff */
[----:B------:R-:W-:Y:S01]  /*52c0*/  IMAD.X R25, R238, 0x1, R23, P0 ;  /* 0x00000001ee197824 */ /* 0x000fe200000e0617 */
[----:B------:R-:W-:-:S02]  /*52d0*/  ISETP.GE.AND P2, PT, R84, RZ, PT ;  /* 0x000000ff5400720c */ /* 0x000fc40003f46270 */
[----:B------:R-:W-:Y:S01]  /*52e0*/  ISETP.GE.AND P0, PT, R85, RZ, PT ;  /* 0x000000ff5500720c */ /* 0x000fe20003f06270 */
[----:B------:R-:W-:Y:S01]  /*52f0*/  @!P1 IMAD.MOV R49, RZ, RZ, -R49 ;  /* 0x000000ffff319224 */ /* 0x000fe200078e0a31 */
[----:B------:R-:W-:Y:S02]  /*5300*/  ISETP.GE.AND P1, PT, R162, RZ, PT ;  /* 0x000000ffa200720c */ /* 0x000fe40003f26270 */
[----:B------:R-:W-:Y:S01]  /*5310*/  LOP3.LUT P6, RZ, R20, 0x1, RZ, 0xc0, !PT ;  /* 0x0000000114ff7812 */ /* 0x000fe200078cc0ff */
[----:B------:R-:W-:-:S04]  /*5320*/  @!UP1 UIADD3 UR4, UPT, UPT, -UR5, 0x100000, URZ ;  /* 0x0010000005049890 */ /* 0x000fc8000fffe1ff */
[----:B------:R-:W-:Y:S02]  /*5330*/  @!UP1 USHF.L.U32 UR5, UR4, 0xb, URZ ;  /* 0x0000000b04059899 */ /* 0x000fe400080006ff */
[----:B------:R-:W-:Y:S01]  /*5340*/  @!UP1 USHF.L.U32 UR4, UR4, 0x1, URZ ;  /* 0x0000000104049899 */ /* 0x000fe200080006ff */
[----:B------:R-:W-:Y:S01]  /*5350*/  IMAD R20, R90, 0x3f, RZ ;  /* 0x0000003f5a147824 */ /* 0x000fe200078e02ff */
[----:B------:R-:W-:Y:S01]  /*5360*/  PRMT R104, RZ, 0x7610, R104 ;  /* 0x00007610ff687816 */ /* 0x000fe20000000068 */
[----:B------:R-:W-:Y:S01]  /*5370*/  @!P4 IMAD.MOV R83, RZ, RZ, -R83 ;  /* 0x000000ffff53c224 */ /* 0x000fe200078e0a53 */
[----:B------:R-:W-:Y:S01]  /*5380*/  ISETP.NE.AND P4, PT, R21, RZ, PT ;  /* 0x000000ff1500720c */ /* 0x000fe20003f85270 */
[----:B------:R-:W-:Y:S01]  /*5390*/  @!P2 IMAD.MOV R82, RZ, RZ, -R82 ;  /* 0x000000ffff52a224 */ /* 0x000fe200078e0a52 */
[----:B------:R-:W-:Y:S01]  /*53a0*/  LOP3.LUT R21, RZ, R21, RZ, 0x33, !PT ;  /* 0x00000015ff157212 */ /* 0x000fe200078e33ff */
[----:B------:R-:W-:Y:S02]  /*53b0*/  @!P0 IMAD.MOV R79, RZ, RZ, -R79 ;  /* 0x000000ffff4f8224 */ /* 0x000fe400078e0a4f */
[----:B------:R-:W-:Y:S01]  /*53c0*/  @!P1 IMAD.MOV R150, RZ, RZ, -R150 ;  /* 0x000000ffff969224 */ /* 0x000fe200078e0a96 */
[----:B------:R-:W-:Y:S01]  /*53d0*/  LOP3.LUT R169, R169, 0x3f, RZ, 0xc0, !PT ;  /* 0x0000003fa9a97812 */ /* 0x000fe200078ec0ff */
[----:B------:R0:W4:Y:S01]  /*53e0*/  @P6 LDG.E.U8 R104, desc[UR18][R24.64] ;  /* 0x0000001218686981 */ /* 0x000122000c1e1100 */
[----:B------:R-:W-:Y:S01]  /*53f0*/  SHF.R.S32.HI R237, RZ, 0x1f, R20 ;  /* 0x0000001fffed7819 */ /* 0x000fe20000011414 */
[----:B------:R-:W-:Y:S01]  /*5400*/  VOTEU.ALL UP2, P3 ;  /* 0x0000000000ff7886 */ /* 0x000fe20001840000 */
[----:B------:R-:W-:-:S02]  /*5410*/  IADD3 R22, P0, PT, R20, R22, RZ ;  /* 0x0000001614167210 */ /* 0x000fc40007f1e0ff */
[C---:B------:R-:W-:Y:S02]  /*5420*/  SEL R43, R21.reuse, R43, !P4 ;  /* 0x0000002b152b7207 */ /* 0x040fe40006000000 */
[C---:B------:R-:W-:Y:S02]  /*5430*/  SEL R45, R21.reuse, R45, !P4 ;  /* 0x0000002d152d7207 */ /* 0x040fe40006000000 */
[C---:B------:R-:W-:Y:S02]  /*5440*/  SEL R46, R21.reuse, R46, !P4 ;  /* 0x0000002e152e7207 */ /* 0x040fe40006000000 */
[C---:B------:R-:W-:Y:S02]  /*5450*/  SEL R47, R21.reuse, R47, !P4 ;  /* 0x0000002f152f7207 */ /* 0x040fe40006000000 */
[C---:B------:R-:W-:Y:S02]  /*5460*/  SEL R52, R21.reuse, R52, !P4 ;  /* 0x0000003415347207 */ /* 0x040fe40006000000 */
[----:B------:R-:W-:-:S02]  /*5470*/  SEL R53, R21, R53, !P4 ;  /* 0x0000003515357207 */ /* 0x000fc40006000000 */
        /* <DEDUP_REMOVED lines=21> */
[C---:B0-----:R-:W-:Y:S02]  /*55d0*/  SEL R24, R21.reuse, R86, !P4 ;  /* 0x0000005615187207 */ /* 0x041fe40006000000 */
[C---:B------:R-:W-:Y:S02]  /*55e0*/  SEL R83, R21.reuse, R83, !P4 ;  /* 0x0000005315537207 */ /* 0x040fe40006000000 */
[----:B------:R-:W-:-:S02]  /*55f0*/  SEL R84, R21, R82, !P4 ;  /* 0x0000005215547207 */ /* 0x000fc40006000000 */
[C---:B------:R-:W-:Y:S02]  /*5600*/  SEL R85, R21.reuse, R79, !P4 ;  /* 0x0000004f15557207 */ /* 0x040fe40006000000 */
[----:B------:R-:W-:Y:S01]  /*5610*/  SEL R111, R21, R41, !P4 ;  /* 0x00000029156f7207 */ /* 0x000fe20006000000 */
[----:B------:R-:W-:Y:S01]  /*5620*/  IMAD R86, R169, R91, RZ ;  /* 0x0000005ba9567224 */ /* 0x000fe200078e02ff */
[----:B------:R-:W-:Y:S01]  /*5630*/  LOP3.LUT R21, R2, 0x10, RZ, 0x3c, !PT ;  /* 0x0000001002157812 */ /* 0x000fe200078e3cff */
[----:B------:R-:W-:Y:S01]  /*5640*/  IMAD.X R23, R237, 0x1, R23, P0 ;  /* 0x00000001ed177824 */ /* 0x000fe200000e0617 */
[----:B------:R-:W-:Y:S01]  /*5650*/  LOP3.LUT P1, RZ, R166, UR9, RZ, 0xfc, !PT ;  /* 0x00000009a6ff7c12 */ /* 0x000fe2000f82fcff */
[----:B------:R-:W0:Y:S01]  /*5660*/  LDCU UR9, c[0x0][0x3b0] ;  /* 0x00007600ff0977ac */ /* 0x000e220008000800 */
[----:B------:R-:W-:Y:S01]  /*5670*/  PRMT R101, RZ, 0x7610, R101 ;  /* 0x00007610ff657816 */ /* 0x000fe20000000065 */
[----:B------:R1:W0:Y:S01]  /*5680*/  @!UP2 SYNCS.EXCH.64 URZ, [UR10+0x6008], UR4 ;  /* 0x006008040affa5b2 */ /* 0x0002220008000100 */
[----:B--2---:R2:W-:Y:S01]  /*5690*/  STS.U8 [R2+UR10], R36 ;  /* 0x0000002402007988 */ /* 0x0045e2000800000a */
[----:B------:R-:W-:-:S03]  /*56a0*/  IMAD R43, R43, UR6, RZ ;  /* 0x000000062b2b7c24 */ /* 0x000fc6000f8e02ff */
[----:B------:R-:W-:Y:S04]  /*56b0*/  STS.U8 [R2+UR10+0x400], R37 ;  /* 0x0004002502007988 */ /* 0x000fe8000800000a */
[----:B------:R-:W-:Y:S01]  /*56c0*/  STS.U8 [R2+UR10+0xc00], R38 ;  /* 0x000c002602007988 */ /* 0x000fe2000800000a */
[----:B------:R-:W-:Y:S02]  /*56d0*/  IMAD R45, R45, UR6, RZ ;  /* 0x000000062d2d7c24 */ /* 0x000fe4000f8e02ff */
[----:B------:R-:W-:Y:S01]  /*56e0*/  IMAD R46, R46, UR6, RZ ;  /* 0x000000062e2e7c24 */ /* 0x000fe2000f8e02ff */
[----:B------:R-:W-:Y:S01]  /*56f0*/  STS.U8 [R2+UR10+0x1000], R39 ;  /* 0x0010002702007988 */ /* 0x000fe2000800000a */
[----:B------:R-:W-:Y:S01]  /*5700*/  IMAD R47, R47, UR6, RZ ;  /* 0x000000062f2f7c24 */ /* 0x000fe2000f8e02ff */
[----:B-1----:R-:W1:Y:S02]  /*5710*/  LDCU UR4, c[0x0][0x3b0] ;  /* 0x00007600ff0477ac */ /* 0x002e640008000800 */
[----:B------:R-:W-:Y:S01]  /*5720*/  STS.U8 [R2+UR10+0x1400], R40 ;  /* 0x0014002802007988 */ /* 0x000fe2000800000a */
[----:B------:R-:W-:Y:S01]  /*5730*/  IMAD R82, R24, UR30, RZ ;  /* 0x0000001e18527c24 */ /* 0x000fe2000f8e02ff */
[----:B------:R-:W0:Y:S02]  /*5740*/  LDCU UR5, c[0x0][0x3b0] ;  /* 0x00007600ff0577ac */ /* 0x000e240008000800 */
[----:B------:R-:W-:Y:S04]  /*5750*/  STS.U8 [R2+UR10+0x1800], R29 ;  /* 0x0018001d02007988 */ /* 0x000fe8000800000a */
[----:B------:R-:W-:Y:S04]  /*5760*/  STS.U8 [R2+UR10+0x1c00], R30 ;  /* 0x001c001e02007988 */ /* 0x000fe8000800000a */
[----:B------:R-:W-:Y:S04]  /*5770*/  STS.U8 [R2+UR10+0x800], R32 ;  /* 0x0008002002007988 */ /* 0x000fe8000800000a */
[----:B------:R0:W-:Y:S01]  /*5780*/  STS.U8 [R21+UR10+0x1880], R81 ;  /* 0x0018805115007988 */ /* 0x0001e2000800000a */
[----:B--2---:R-:W-:-:S03]  /*5790*/  IMAD R36, R52, UR6, RZ ;  /* 0x0000000634247c24 */ /* 0x004fc6000f8e02ff */
[----:B------:R2:W4:Y:S01]  /*57a0*/  @!P5 LDG.E.U8 R101, desc[UR18][R22.64] ;  /* 0x000000121665d981 */ /* 0x000522000c1e1100 */
[----:B0-----:R-:W-:-:S03]  /*57b0*/  IADD3 R81, P0, PT, R86, UR22, RZ ;  /* 0x0000001656517c10 */ /* 0x001fc6000ff1e0ff */
[----:B---3--:R0:W-:Y:S01]  /*57c0*/  STS.U8 [R21+UR10+0x80], R27 ;  /* 0x0000801b15007988 */ /* 0x0081e2000800000a */
[----:B------:R-:W-:Y:S01]  /*57d0*/  IMAD R38, R53, UR6, RZ ;  /* 0x0000000635267c24 */ /* 0x000fe2000f8e02ff */
[----:B------:R-:W3:Y:S01]  /*57e0*/  LDCU UR22, c[0x0][0x3b0] ;  /* 0x00007600ff1677ac */ /* 0x000ee20008000800 */
[----:B--2---:R-:W-:Y:S02]  /*57f0*/  LOP3.LUT R22, R2, 0x20, RZ, 0x3c, !PT ;  /* 0x0000002002167812 */ /* 0x004fe400078e3cff */
[----:B------:R-:W-:Y:S02]  /*5800*/  LEA.HI.X.SX32 R86, R86, UR23, 0x1, P0 ;  /* 0x0000001756567c11 */ /* 0x000fe400080f0eff */
[-C--:B------:R-:W-:Y:S01]  /*5810*/  IADD3 R23, P0, PT, R43, R81.reuse, RZ ;  /* 0x000000512b177210 */ /* 0x080fe20007f1e0ff */
[----:B------:R2:W-:Y:S01]  /*5820*/  STS.U8 [R21+UR10+0x480], R28 ;  /* 0x0004801c15007988 */ /* 0x0005e2000800000a */
[----:B------:R-:W-:Y:S01]  /*5830*/  IMAD R54, R54, UR6, RZ ;  /* 0x0000000636367c24 */ /* 0x000fe2000f8e02ff */
[----:B------:R-:W-:-:S02]  /*5840*/  IADD3 R25, P5, PT, R45, R81, RZ ;  /* 0x000000512d197210 */ /* 0x000fc40007fbe0ff */
[----:B------:R-:W-:Y:S01]  /*5850*/  STS.U8 [R21+UR10+0x880], R31 ;  /* 0x0008801f15007988 */ /* 0x000fe2000800000a */
[----:B------:R-:W-:Y:S01]  /*5860*/  IMAD R55, R55, UR6, RZ ;  /* 0x0000000637377c24 */ /* 0x000fe2000f8e02ff */
[----:B------:R-:W-:Y:S02]  /*5870*/  LEA.HI.X.SX32 R24, R43, R86, 0x1, P0 ;  /* 0x000000562b187211 */ /* 0x000fe400000f0eff */
[----:B------:R-:W-:Y:S01]  /*5880*/  STS.U8 [R21+UR10+0xc80], R33 ;  /* 0x000c802115007988 */ /* 0x000fe2000800000a */
[----:B------:R-:W-:-:S03]  /*5890*/  IMAD R56, R56, UR6, RZ ;  /* 0x0000000638387c24 */ /* 0x000fc6000f8e02ff */
[----:B------:R-:W-:Y:S01]  /*58a0*/  STS.U8 [R21+UR10+0x1080], R34 ;  /* 0x0010802215007988 */ /* 0x000fe2000800000a */
[----:B------:R-:W-:-:S03]  /*58b0*/  IMAD R61, R61, UR6, RZ ;  /* 0x000000063d3d7c24 */ /* 0x000fc6000f8e02ff */
[----:B------:R-:W-:Y:S01]  /*58c0*/  STS.U8 [R21+UR10+0x1480], R35 ;  /* 0x0014802315007988 */ /* 0x000fe2000800000a */
[----:B0-----:R-:W-:-:S03]  /*58d0*/  IADD3 R27, P2, PT, R47, R81, RZ ;  /* 0x000000512f1b7210 */ /* 0x001fc60007f5e0ff */
[----:B------:R-:W-:Y:S01]  /*58e0*/  STS.U8 [R21+UR10+0x1c80], R77 ;  /* 0x001c804d15007988 */ /* 0x000fe2000800000a */
[----:B--2---:R-:W-:-:S03]  /*58f0*/  IADD3 R28, P0, PT, R36, R81, RZ ;  /* 0x00000051241c7210 */ /* 0x004fc60007f1e0ff */
[----:B-----5:R0:W-:Y:S01]  /*5900*/  STS.U8 [R22+UR10+0x100], R26 ;  /* 0x0001001a16007988 */ /* 0x0201e2000800000a */
[----:B------:R-:W-:Y:S01]  /*5910*/  IMAD R50, R62, UR6, RZ ;  /* 0x000000063e327c24 */ /* 0x000fe2000f8e02ff */
[-C--:B------:R-:W-:Y:S01]  /*5920*/  IADD3 R29, P6, PT, R38, R81.reuse, RZ ;  /* 0x00000051261d7210 */ /* 0x080fe20007fde0ff */
[----:B------:R-:W-:Y:S01]  /*5930*/  IMAD R51, R63, UR6, RZ ;  /* 0x000000063f337c24 */ /* 0x000fe2000f8e02ff */
[-C--:B------:R-:W-:Y:S01]  /*5940*/  LEA.HI.X.SX32 R30, R45, R86.reuse, 0x1, P5 ;  /* 0x000000562d1e7211 */ /* 0x080fe200028f0eff */
[----:B------:R-:W-:Y:S01]  /*5950*/  IMAD R52, R64, UR7, RZ ;  /* 0x0000000740347c24 */ /* 0x000fe2000f8e02ff */
[-C--:B0-----:R-:W-:Y:S01]  /*5960*/  IADD3 R26, P4, PT, R46, R81.reuse, RZ ;  /* 0x000000512e1a7210 */ /* 0x081fe20007f9e0ff */
[----:B------:R-:W-:Y:S01]  /*5970*/  IMAD R53, R70, UR8, RZ ;  /* 0x0000000846357c24 */ /* 0x000fe2000f8e02ff */
[-C--:B------:R-:W-:Y:S02]  /*5980*/  IADD3 R31, P5, PT, R54, R81.reuse, RZ ;  /* 0x00000051361f7210 */ /* 0x080fe40007fbe0ff */
[----:B------:R-:W-:Y:S01]  /*5990*/  LEA.HI.X.SX32 R32, R46, R86, 0x1, P4 ;  /* 0x000000562e207211 */ /* 0x000fe200020f0eff */
[----:B------:R-:W-:Y:S01]  /*59a0*/  IMAD R71, R71, UR9, RZ ;  /* 0x0000000947477c24 */ /* 0x000fe2000f8e02ff */
[----:B------:R-:W-:-:S02]  /*59b0*/  IADD3 R33, P4, PT, R55, R81, RZ ;  /* 0x0000005137217210 */ /* 0x000fc40007f9e0ff */
[-C--:B------:R-:W-:Y:S02]  /*59c0*/  LEA.HI.X.SX32 R34, R47, R86.reuse, 0x1, P2 ;  /* 0x000000562f227211 */ /* 0x080fe400010f0eff */
[-C--:B------:R-:W-:Y:S02]  /*59d0*/  LEA.HI.X.SX32 R36, R36, R86.reuse, 0x1, P0 ;  /* 0x0000005624247211 */ /* 0x080fe400000f0eff */
[-C--:B------:R-:W-:Y:S02]  /*59e0*/  IADD3 R35, P2, PT, R56, R81.reuse, RZ ;  /* 0x0000005138237210 */ /* 0x080fe40007f5e0ff */
[-C--:B------:R-:W-:Y:S01]  /*59f0*/  IADD3 R37, P0, PT, R61, R81.reuse, RZ ;  /* 0x000000513d257210 */ /* 0x080fe20007f1e0ff */
[----:B------:R-:W-:Y:S01]  /*5a00*/  IMAD R58, R42, UR15, RZ ;  /* 0x0000000f2a3a7c24 */ /* 0x000fe2000f8e02ff */
[----:B------:R-:W-:Y:S01]  /*5a10*/  LEA.HI.X.SX32 R38, R38, R86, 0x1, P6 ;  /* 0x0000005626267211 */ /* 0x000fe200030f0eff */
[----:B------:R-:W-:Y:S01]  /*5a20*/  IMAD R62, R44, UR16, RZ ;  /* 0x000000102c3e7c24 */ /* 0x000fe2000f8e02ff */
[----:B------:R-:W-:-:S02]  /*5a30*/  IADD3 R39, P6, PT, R50, R81, RZ ;  /* 0x0000005132277210 */ /* 0x000fc40007fde0ff */
[-C--:B------:R-:W-:Y:S02]  /*5a40*/  LEA.HI.X.SX32 R40, R54, R86.reuse, 0x1, P5 ;  /* 0x0000005636287211 */ /* 0x080fe400028f0eff */
[-C--:B------:R-:W-:Y:S01]  /*5a50*/  LEA.HI.X.SX32 R42, R55, R86.reuse, 0x1, P4 ;  /* 0x00000056372a7211 */ /* 0x080fe200020f0eff */
[----:B------:R-:W-:Y:S01]  /*5a60*/  IMAD R72, R72, UR13, RZ ;  /* 0x0000000d48487c24 */ /* 0x000fe2000f8e02ff */
[-C--:B------:R-:W-:Y:S02]  /*5a70*/  IADD3 R41, P5, PT, R51, R81.reuse, RZ ;  /* 0x0000005133297210 */ /* 0x080fe40007fbe0ff */
[-C--:B------:R-:W-:Y:S02]  /*5a80*/  IADD3 R43, P4, PT, R52, R81.reuse, RZ ;  /* 0x00000051342b7210 */ /* 0x080fe40007f9e0ff */
[-C--:B------:R-:W-:Y:S02]  /*5a90*/  LEA.HI.X.SX32 R44, R56, R86.reuse, 0x1, P2 ;  /* 0x00000056382c7211 */ /* 0x080fe400010f0eff */
[----:B------:R-:W-:Y:S01]  /*5aa0*/  LEA.HI.X.SX32 R46, R61, R86, 0x1, P0 ;  /* 0x000000563d2e7211 */ /* 0x000fe200000f0eff */
[----:B------:R-:W-:Y:S01]  /*5ab0*/  IMAD R63, R48, UR17, RZ ;  /* 0x00000011303f7c24 */ /* 0x000fe2000f8e02ff */
[----:B------:R-:W-:-:S02]  /*5ac0*/  IADD3 R45, P2, PT, R53, R81, RZ ;  /* 0x00000051352d7210 */ /* 0x000fc40007f5e0ff */
[----:B------:R-:W-:Y:S01]  /*5ad0*/  IADD3 R47, P0, PT, R71, R81, RZ ;  /* 0x00000051472f7210 */ /* 0x000fe20007f1e0ff */
[----:B------:R-:W-:Y:S01]  /*5ae0*/  IMAD R64, R49, UR25, RZ ;  /* 0x0000001931407c24 */ /* 0x000fe2000f8e02ff */
[-C--:B------:R-:W-:Y:S02]  /*5af0*/  LEA.HI.X.SX32 R48, R50, R86.reuse, 0x1, P6 ;  /* 0x0000005632307211 */ /* 0x080fe400030f0eff */
[-C--:B------:R-:W-:Y:S02]  /*5b00*/  LEA.HI.X.SX32 R49, R51, R86.reuse, 0x1, P5 ;  /* 0x0000005633317211 */ /* 0x080fe400028f0eff */
[-C--:B------:R-:W-:Y:S02]  /*5b10*/  LEA.HI.X.SX32 R50, R52, R86.reuse, 0x1, P4 ;  /* 0x0000005634327211 */ /* 0x080fe400020f0eff */
[-C--:B------:R-:W-:Y:S02]  /*5b20*/  LEA.HI.X.SX32 R51, R53, R86.reuse, 0x1, P2 ;  /* 0x0000005635337211 */ /* 0x080fe400010f0eff */
[----:B------:R-:W-:-:S02]  /*5b30*/  LEA.HI.X.SX32 R52, R71, R86, 0x1, P0 ;  /* 0x0000005647347211 */ /* 0x000fc400000f0eff */
[----:B------:R-:W-:Y:S01]  /*5b40*/  IADD3 R53, P0, PT, R72, R81, RZ ;  /* 0x0000005148357210 */ /* 0x000fe20007f1e0ff */
[----:B------:R-:W-:-:S03]  /*5b50*/  IMAD R68, R68, UR26, RZ ;  /* 0x0000001a44447c24 */ /* 0x000fc6000f8e02ff */
[----:B------:R-:W-:Y:S02]  /*5b60*/  LEA.HI.X.SX32 R56, R72, R86, 0x1, P0 ;  /* 0x0000005648387211 */ /* 0x000fe400000f0eff */
[----:B------:R-:W-:Y:S01]  /*5b70*/  IADD3 R59, P0, PT, R62, R81, RZ ;  /* 0x000000513e3b7210 */ /* 0x000fe20007f1e0ff */
[----:B-1----:R-:W-:-:S03]  /*5b80*/  IMAD R74, R74, UR4, RZ ;  /* 0x000000044a4a7c24 */ /* 0x002fc6000f8e02ff */
[----:B------:R-:W-:Y:S02]  /*5b90*/  LEA.HI.X.SX32 R62, R62, R86, 0x1, P0 ;  /* 0x000000563e3e7211 */ /* 0x000fe400000f0eff */
[----:B------:R-:W-:-:S04]  /*5ba0*/  IADD3 R65, P0, PT, R68, R81, RZ ;  /* 0x0000005144417210 */ /* 0x000fc80007f1e0ff */
[----:B------:R-:W-:Y:S02]  /*5bb0*/  LEA.HI.X.SX32 R68, R68, R86, 0x1, P0 ;  /* 0x0000005644447211 */ /* 0x000fe400000f0eff */
[----:B------:R-:W-:Y:S01]  /*5bc0*/  IADD3 R71, P0, PT, R74, R81, RZ ;  /* 0x000000514a477210 */ /* 0x000fe20007f1e0ff */
[----:B------:R-:W-:-:S03]  /*5bd0*/  VIADD R170, R88, 0x3f ;  /* 0x0000003f58aa7836 */ /* 0x000fc60000000000 */
[----:B------:R-:W-:Y:S02]  /*5be0*/  LEA.HI.X.SX32 R74, R74, R86, 0x1, P0 ;  /* 0x000000564a4a7211 */ /* 0x000fe400000f0eff */
[----:B------:R-:W-:-:S04]  /*5bf0*/  IADD3 R77, P0, PT, R82, R81, RZ ;  /* 0x00000051524d7210 */ /* 0x000fc80007f1e0ff */
[----:B------:R-:W-:Y:S02]  /*5c00*/  LEA.HI.X.SX32 R82, R82, R86, 0x1, P0 ;  /* 0x0000005652527211 */ /* 0x000fe400000f0eff */
[----:B------:R-:W-:-:S04]  /*5c10*/  ISETP.GT.AND P0, PT, R170, 0x3f, PT ;  /* 0x0000003faa00780c */ /* 0x000fc80003f04270 */
[----:B------:R-:W-:Y:S01]  /*5c20*/  ISETP.LT.AND P0, PT, R169, R88, P0 ;  /* 0x00000058a900720c */ /* 0x000fe20000701270 */
[----:B------:R-:W-:Y:S01]  /*5c30*/  IMAD R73, R73, UR14, RZ ;  /* 0x0000000e49497c24 */ /* 0x000fe2000f8e02ff */
[CC--:B------:R-:W-:Y:S01]  /*5c40*/  IADD3 R55, P4, PT, R58.reuse, R81.reuse, RZ ;  /* 0x000000513a377210 */ /* 0x0c0fe20007f9e0ff */
[----:B------:R0:W-:Y:S03]  /*5c50*/  STS.U8 [R22+UR10+0x500], R102 ;  /* 0x0005006616007988 */ /* 0x0001e6000800000a */
[----:B------:R-:W-:Y:S01]  /*5c60*/  IADD3 R54, P2, PT, R73, R81, RZ ;  /* 0x0000005149367210 */ /* 0x000fe20007f5e0ff */
[----:B------:R1:W-:Y:S01]  /*5c70*/  STS.U8 [R22+UR10+0x900], R89 ;  /* 0x0009005916007988 */ /* 0x0003e2000800000a */
[-C--:B------:R-:W-:Y:S01]  /*5c80*/  LEA.HI.X.SX32 R58, R58, R86.reuse, 0x1, P4 ;  /* 0x000000563a3a7211 */ /* 0x080fe200020f0eff */
[----:B------:R-:W-:Y:S01]  /*5c90*/  IMAD R69, R69, UR27, RZ ;  /* 0x0000001b45457c24 */ /* 0x000fe2000f8e02ff */
[----:B------:R-:W-:-:S02]  /*5ca0*/  LEA.HI.X.SX32 R57, R73, R86, 0x1, P2 ;  /* 0x0000005649397211 */ /* 0x000fc400010f0eff */
[----:B0-----:R-:W-:Y:S01]  /*5cb0*/  PRMT R102, RZ, 0x7610, R102 ;  /* 0x00007610ff667816 */ /* 0x001fe20000000066 */
[----:B------:R-:W-:Y:S01]  /*5cc0*/  @P0 IMAD.MOV.U32 R88, RZ, RZ, R23 ;  /* 0x000000ffff580224 */ /* 0x000fe200078e0017 */
[-C--:B------:R-:W-:Y:S01]  /*5cd0*/  IADD3 R60, P2, PT, R63, R81.reuse, RZ ;  /* 0x000000513f3c7210 */ /* 0x080fe20007f5e0ff */
[----:B-1----:R-:W-:Y:S01]  /*5ce0*/  @P0 IMAD.MOV.U32 R89, RZ, RZ, R24 ;  /* 0x000000ffff590224 */ /* 0x002fe200078e0018 */
[CC--:B------:R-:W-:Y:S01]  /*5cf0*/  IADD3 R61, P4, PT, R64.reuse, R81.reuse, RZ ;  /* 0x00000051403d7210 */ /* 0x0c0fe20007f9e0ff */
[----:B------:R-:W-:Y:S01]  /*5d00*/  IMAD R70, R157, UR28, RZ ;  /* 0x0000001c9d467c24 */ /* 0x000fe2000f8e02ff */
[----:B------:R0:W-:Y:S01]  /*5d10*/  STS.U8 [R22+UR10+0xd00], R105 ;  /* 0x000d006916007988 */ /* 0x0001e2000800000a */
[-C--:B------:R-:W-:Y:S01]  /*5d20*/  LEA.HI.X.SX32 R63, R63, R86.reuse, 0x1, P2 ;  /* 0x000000563f3f7211 */ /* 0x080fe200010f0eff */
[----:B------:R-:W-:Y:S01]  /*5d30*/  IMAD R75, R75, UR5, RZ ;  /* 0x000000054b4b7c24 */ /* 0x000fe2000f8e02ff */
[----:B------:R-:W-:Y:S01]  /*5d40*/  LEA.HI.X.SX32 R64, R64, R86, 0x1, P4 ;  /* 0x0000005640407211 */ /* 0x000fe200020f0eff */
[----:B------:R1:W2:Y:S01]  /*5d50*/  @P0 LDG.E.U8 R102, desc[UR18][R88.64] ;  /* 0x0000001258660981 */ /* 0x0002a2000c1e1100 */
[----:B------:R-:W-:Y:S01]  /*5d60*/  IMAD R76, R76, UR29, RZ ;  /* 0x0000001d4c4c7c24 */ /* 0x000fe2000f8e02ff */
[----:B------:R-:W-:-:S02]  /*5d70*/  IADD3 R66, P2, PT, R69, R81, RZ ;  /* 0x0000005145427210 */ /* 0x000fc40007f5e0ff */
[CC--:B------:R-:W-:Y:S02]  /*5d80*/  IADD3 R67, P4, PT, R70.reuse, R81.reuse, RZ ;  /* 0x0000005146437210 */ /* 0x0c0fe40007f9e0ff */
[----:B0-----:R-:W-:Y:S01]  /*5d90*/  PRMT R105, RZ, 0x7610, R105 ;  /* 0x00007610ff697816 */ /* 0x001fe20000000069 */
[----:B-1----:R-:W-:Y:S02]  /*5da0*/  @P0 IMAD.MOV.U32 R88, RZ, RZ, R28 ;  /* 0x000000ffff580224 */ /* 0x002fe400078e001c */
[----:B------:R-:W-:Y:S01]  /*5db0*/  @P0 IMAD.MOV.U32 R89, RZ, RZ, R36 ;  /* 0x000000ffff590224 */ /* 0x000fe200078e0024 */
[----:B------:R0:W-:Y:S01]  /*5dc0*/  STS.U8 [R22+UR10+0x1100], R107 ;  /* 0x0011006b16007988 */ /* 0x0001e2000800000a */
[-C--:B------:R-:W-:Y:S01]  /*5dd0*/  LEA.HI.X.SX32 R69, R69, R86.reuse, 0x1, P2 ;  /* 0x0000005645457211 */ /* 0x080fe200010f0eff */
[----:B------:R-:W-:Y:S01]  /*5de0*/  IMAD R83, R83, UR31, RZ ;  /* 0x0000001f53537c24 */ /* 0x000fe2000f8e02ff */
[----:B------:R-:W-:Y:S01]  /*5df0*/  LEA.HI.X.SX32 R70, R70, R86, 0x1, P4 ;  /* 0x0000005646467211 */ /* 0x000fe200020f0eff */
[----:B------:R1:W5:Y:S01]  /*5e00*/  @P0 LDG.E.U8 R105, desc[UR18][R88.64] ;  /* 0x0000001258690981 */ /* 0x000362000c1e1100 */
[----:B------:R-:W-:Y:S01]  /*5e10*/  IMAD R84, R84, UR32, RZ ;  /* 0x0000002054547c24 */ /* 0x000fe2000f8e02ff */
[-C--:B------:R-:W-:Y:S01]  /*5e20*/  IADD3 R72, P2, PT, R75, R81.reuse, RZ ;  /* 0x000000514b487210 */ /* 0x080fe20007f5e0ff */
[----:B------:R-:W-:Y:S01]  /*5e30*/  IMAD R85, R85, UR33, RZ ;  /* 0x0000002155557c24 */ /* 0x000fe2000f8e02ff */
[----:B------:R-:W-:-:S02]  /*5e40*/  IADD3 R73, P4, PT, R76, R81, RZ ;  /* 0x000000514c497210 */ /* 0x000fc40007f9e0ff */
[----:B0-----:R-:W-:Y:S01]  /*5e50*/  PRMT R107, RZ, 0x7610, R107 ;  /* 0x00007610ff6b7816 */ /* 0x001fe2000000006b */
[----:B---3--:R-:W-:Y:S02]  /*5e60*/  IMAD R111, R111, UR22, RZ ;  /* 0x000000166f6f7c24 */ /* 0x008fe4000f8e02ff */
[----:B-1----:R-:W-:Y:S02]  /*5e70*/  @P0 IMAD.MOV.U32 R88, RZ, RZ, R35 ;  /* 0x000000ffff580224 */ /* 0x002fe400078e0023 */
[----:B------:R-:W-:Y:S01]  /*5e80*/  @P0 IMAD.MOV.U32 R89, RZ, RZ, R44 ;  /* 0x000000ffff590224 */ /* 0x000fe200078e002c */
[-C--:B------:R-:W-:Y:S01]  /*5e90*/  LEA.HI.X.SX32 R75, R75, R86.reuse, 0x1, P2 ;  /* 0x000000564b4b7211 */ /* 0x080fe200010f0eff */
[----:B------:R0:W-:Y:S01]  /*5ea0*/  STS.U8 [R22+UR10+0x1500], R109 ;  /* 0x0015006d16007988 */ /* 0x0001e2000800000a */
[----:B------:R-:W-:Y:S02]  /*5eb0*/  LEA.HI.X.SX32 R76, R76, R86, 0x1, P4 ;  /* 0x000000564c4c7211 */ /* 0x000fe400020f0eff */
[-C--:B------:R-:W-:Y:S01]  /*5ec0*/  IADD3 R78, P2, PT, R83, R81.reuse, RZ ;  /* 0x00000051534e7210 */ /* 0x080fe20007f5e0ff */
[----:B------:R1:W3:Y:S01]  /*5ed0*/  @P0 LDG.E.U8 R107, desc[UR18][R88.64] ;  /* 0x00000012586b0981 */ /* 0x0002e2000c1e1100 */
[----:B------:R-:W-:-:S02]  /*5ee0*/  IADD3 R79, P4, PT, R84, R81, RZ ;  /* 0x00000051544f7210 */ /* 0x000fc40007f9e0ff */
[-C--:B------:R-:W-:Y:S02]  /*5ef0*/  IADD3 R80, P5, PT, R85, R81.reuse, RZ ;  /* 0x0000005155507210 */ /* 0x080fe40007fbe0ff */
[----:B------:R-:W-:Y:S02]  /*5f00*/  IADD3 R81, P6, PT, R111, R81, RZ ;  /* 0x000000516f517210 */ /* 0x000fe40007fde0ff */
[----:B0-----:R-:W-:Y:S01]  /*5f10*/  PRMT R109, RZ, 0x7610, R109 ;  /* 0x00007610ff6d7816 */ /* 0x001fe2000000006d */
[----:B-1----:R-:W-:Y:S02]  /*5f20*/  @P0 IMAD.MOV.U32 R88, RZ, RZ, R43 ;  /* 0x000000ffff580224 */ /* 0x002fe400078e002b */
[----:B------:R-:W-:Y:S01]  /*5f30*/  @P0 IMAD.MOV.U32 R89, RZ, RZ, R50 ;  /* 0x000000ffff590224 */ /* 0x000fe200078e0032 */
[-C--:B------:R-:W-:Y:S01]  /*5f40*/  LEA.HI.X.SX32 R83, R83, R86.reuse, 0x1, P2 ;  /* 0x0000005653537211 */ /* 0x080fe200010f0eff */
[----:B------:R0:W-:Y:S01]  /*5f50*/  STS.U8 [R22+UR10+0x1900], R87 ;  /* 0x0019005716007988 */ /* 0x0001e2000800000a */
[----:B------:R-:W-:-:S02]  /*5f60*/  LEA.HI.X.SX32 R84, R84, R86, 0x1, P4 ;  /* 0x0000005654547211 */ /* 0x000fc400020f0eff */
[-C--:B------:R-:W-:Y:S01]  /*5f70*/  LEA.HI.X.SX32 R85, R85, R86.reuse, 0x1, P5 ;  /* 0x0000005655557211 */ /* 0x080fe200028f0eff */
[----:B------:R1:W2:Y:S01]  /*5f80*/  @P0 LDG.E.U8 R109, desc[UR18][R88.64] ;  /* 0x00000012586d0981 */ /* 0x0002a2000c1e1100 */
[----:B------:R-:W-:Y:S02]  /*5f90*/  LEA.HI.X.SX32 R86, R111, R86, 0x1, P6 ;  /* 0x000000566f567211 */ /* 0x000fe400030f0eff */
[----:B------:R-:W-:Y:S02]  /*5fa0*/  PRMT R111, RZ, 0x7610, R111 ;  /* 0x00007610ff6f7816 */ /* 0x000fe4000000006f */
[----:B0-----:R-:W-:Y:S01]  /*5fb0*/  LOP3.LUT R87, R2, 0x30, RZ, 0x3c, !PT ;  /* 0x0000003002577812 */ /* 0x001fe200078e3cff */
[----:B----4-:R-:W-:Y:S01]  /*5fc0*/  STS.U8 [R22+UR10+0x1d00], R149 ;  /* 0x001d009516007988 */ /* 0x010fe2000800000a */
[----:B-1----:R-:W-:Y:S02]  /*5fd0*/  @P0 IMAD.MOV.U32 R88, RZ, RZ, R54 ;  /* 0x000000ffff580224 */ /* 0x002fe400078e0036 */
[----:B------:R-:W-:Y:S01]  /*5fe0*/  @P0 IMAD.MOV.U32 R89, RZ, RZ, R57 ;  /* 0x000000ffff590224 */ /* 0x000fe200078e0039 */
[----:B------:R0:W-:Y:S04]  /*5ff0*/  STS.U8 [R87+UR10+0x180], R113 ;  /* 0x0001807157007988 */ /* 0x0001e8000800000a */
[----:B------:R1:W4:Y:S01]  /*6000*/  @P0 LDG.E.U8 R111, desc[UR18][R88.64] ;  /* 0x00000012586f0981 */ /* 0x000322000c1e1100 */
[----:B0-----:R-:W-:Y:S01]  /*6010*/  PRMT R113, RZ, 0x7610, R113 ;  /* 0x00007610ff717816 */ /* 0x001fe20000000071 */
[----:B-1----:R-:W-:-:S02]  /*6020*/  @P0 IMAD.MOV.U32 R88, RZ, RZ, R61 ;  /* 0x000000ffff580224 */ /* 0x002fc400078e003d */
[----:B------:R-:W-:Y:S01]  /*6030*/  @P0 IMAD.MOV.U32 R89, RZ, RZ, R64 ;  /* 0x000000ffff590224 */ /* 0x000fe200078e0040 */
[----:B------:R0:W-:Y:S04]  /*6040*/  STS.U8 [R87+UR10+0x580], R115 ;  /* 0x0005807357007988 */ /* 0x0001e8000800000a */
[----:B------:R1:W2:Y:S01]  /*6050*/  @P0 LDG.E.U8 R113, desc[UR18][R88.64] ;  /* 0x0000001258710981 */ /* 0x0002a2000c1e1100 */
[----:B0-----:R-:W-:Y:S01]  /*6060*/  PRMT R115, RZ, 0x7610, R115 ;  /* 0x00007610ff737816 */ /* 0x001fe20000000073 */
[----:B-1----:R-:W-:Y:S02]  /*6070*/  @P0 IMAD.MOV.U32 R88, RZ, RZ, R71 ;  /* 0x000000ffff580224 */ /* 0x002fe400078e0047 */
[----:B------:R-:W-:Y:S01]  /*6080*/  @P0 IMAD.MOV.U32 R89, RZ, RZ, R74 ;  /* 0x000000ffff590224 */ /* 0x000fe200078e004a */
[----:B------:R0:W-:Y:S04]  /*6090*/  STS.U8 [R87+UR10+0x980], R118 ;  /* 0x0009807657007988 */ /* 0x0001e8000800000a */
[----:B------:R1:W2:Y:S01]  /*60a0*/  @P0 LDG.E.U8 R115, desc[UR18][R88.64] ;  /* 0x0000001258730981 */ /* 0x0002a2000c1e1100 */
        /* <DEDUP_REMOVED lines=18> */
[----:B------:R0:W-:Y:S01]  /*61d0*/  STS.U8 [R87+UR10+0x1980], R126 ;  /* 0x0019807e57007988 */ /* 0x0001e2000800000a */
[----:B------:R-:W-:-:S03]  /*61e0*/  LOP3.LUT R231, R2, 0x40, RZ, 0x3c, !PT ;  /* 0x0000004002e77812 */ /* 0x000fc600078e3cff */
[----:B------:R1:W2:Y:S01]  /*61f0*/  @P0 LDG.E.U8 R124, desc[UR18][R88.64] ;  /* 0x00000012587c0981 */ /* 0x0002a2000c1e1100 */
[----:B0-----:R-:W-:-:S03]  /*6200*/  PRMT R126, RZ, 0x7610, R126 ;  /* 0x00007610ff7e7816 */ /* 0x001fc6000000007e */
[----:B------:R-:W-:Y:S01]  /*6210*/  STS.U8 [R87+UR10+0x1d80], R146 ;  /* 0x001d809257007988 */ /* 0x000fe2000800000a */
        /* <DEDUP_REMOVED lines=34> */
[----:B------:R1:W4:Y:S01]  /*6440*/  @P0 LDG.E.U8 R137, desc[UR18][R88.64] ;  /* 0x0000001258890981 */ /* 0x000322000c1e1100 */
[----:B0-----:R-:W-:-:S03]  /*6450*/  PRMT R133, RZ, 0x7610, R133 ;  /* 0x00007610ff857816 */ /* 0x001fc60000000085 */
[----:B------:R-:W-:Y:S01]  /*6460*/  STS.U8 [R231+UR10+0x1e00], R130 ;  /* 0x001e0082e7007988 */ /* 0x000fe2000800000a */
        /* <DEDUP_REMOVED lines=8> */
[----:B------:R1:W4:Y:S01]  /*64f0*/  @P0 LDG.E.U8 R129, desc[UR18][R88.64] ;  /* 0x0000001258810981 */ /* 0x000322000c1e1100 */
[----:B0-----:R-:W-:Y:S01]  /*6500*/  PRMT R128, RZ, 0x7610, R128 ;  /* 0x00007610ff807816 */ /* 0x001fe20000000080 */
        /* <DEDUP_REMOVED lines=49> */
[----:B------:R-:W-:-:S04]  /*6820*/  PRMT R130, RZ, 0x7610, R130 ;  /* 0x00007610ff827816 */ /* 0x000fc80000000082 */
[----:B------:R0:W4:Y:S01]  /*6830*/  @P0 LDG.E.U8 R110, desc[UR18][R88.64] ;  /* 0x00000012586e0981 */ /* 0x000122000c1e1100 */
[----:B------:R-:W-:Y:S01]  /*6840*/  PRMT R146, RZ, 0x7610, R146 ;  /* 0x00007610ff927816 */ /* 0x000fe20000000092 */
[----:B0-----:R-:W-:Y:S02]  /*6850*/  @P0 IMAD.MOV.U32 R88, RZ, RZ, R77 ;  /* 0x000000ffff580224 */ /* 0x001fe400078e004d */
[----:B------:R-:W-:-:S05]  /*6860*/  @P0 IMAD.MOV.U32 R89, RZ, RZ, R82 ;  /* 0x000000ffff590224 */ /* 0x000fca00078e0052 */
[----:B------:R0:W4:Y:S02]  /*6870*/  @P0 LDG.E.U8 R130, desc[UR18][R88.64] ;  /* 0x0000001258820981 */ /* 0x000124000c1e1100 */
[----:B0-----:R-:W-:Y:S02]  /*6880*/  @P0 IMAD.MOV.U32 R88, RZ, RZ, R81 ;  /* 0x000000ffff580224 */ /* 0x001fe400078e0051 */
[----:B------:R-:W-:-:S05]  /*6890*/  @P0 IMAD.MOV.U32 R89, RZ, RZ, R86 ;  /* 0x000000ffff590224 */ /* 0x000fca00078e0056 */
[----:B------:R-:W4:Y:S01]  /*68a0*/  @P0 LDG.E.U8 R146, desc[UR18][R88.64] ;  /* 0x0000001258920981 */ /* 0x000f22000c1e1100 */
[----:B------:R-:W-:-:S03]  /*68b0*/  LOP3.LUT R225, R2, 0x70, RZ, 0x3c, !PT ;  /* 0x0000007002e17812 */ /* 0x000fc600078e3cff */
[----:B------:R0:W-:Y:S04]  /*68c0*/  STS.U8 [R226+UR10+0x1300], R108 ;  /* 0x0013006ce2007988 */ /* 0x0001e8000800000a */
        /* <DEDUP_REMOVED lines=11> */
[----:B--2---:R0:W-:Y:S04]  /*6980*/  STS.U8 [R2+UR10+0x4000], R102 ;  /* 0x0040006602007988 */ /* 0x0041e8000800000a */
[----:B-----5:R0:W-:Y:S04]  /*6990*/  STS.U8 [R2+UR10+0x4200], R105 ;  /* 0x0042006902007988 */ /* 0x0201e8000800000a */
[----:B---3--:R0:W-:Y:S04]  /*69a0*/  STS.U8 [R2+UR10+0x4400], R107 ;  /* 0x0044006b02007988 */ /* 0x0081e8000800000a */
[----:B------:R0:W-:Y:S04]  /*69b0*/  STS.U8 [R2+UR10+0x4600], R109 ;  /* 0x0046006d02007988 */ /* 0x0001e8000800000a */
[----:B----4-:R0:W-:Y:S04]  /*69c0*/  STS.U8 [R2+UR10+0x4800], R111 ;  /* 0x0048006f02007988 */ /* 0x0101e8000800000a */
        /* <DEDUP_REMOVED lines=26> */
[----:B------:R0:W-:Y:S01]  /*6b70*/  STS.U8 [R87+UR10+0x4f80], R146 ;  /* 0x004f809257007988 */ /* 0x0001e2000800000a */
[----:B------:R1:W-:Y:S06]  /*6b80*/  MEMBAR.ALL.CTA ;  /* 0x0000000000007992 */ /* 0x0003ec0000008000 */
[----:B-1----:R-:W1:Y:S02]  /*6b90*/  FENCE.VIEW.ASYNC.S ;  /* 0x00000000000073c6 */ /* 0x002e640000000000 */
[----:B-1----:R-:W-:Y:S01]  /*6ba0*/  BAR.SYNC.DEFER_BLOCKING 0x0 ;  /* 0x0000000000007b1d */ /* 0x002fe20000010000 */
[----:B------:R-:W-:-:S02]  /*6bb0*/  ISETP.LT.OR P0, PT, R170, 0x40, P1 ;  /* 0x00000040aa00780c */ /* 0x000fc40000f01670 */
[----:B------:R-:W-:-:S03]  /*6bc0*/  ISETP.GE.AND P2, PT, R170, 0x80, PT ;  /* 0x00000080aa00780c */ /* 0x000fc60003f46270 */
[----:B------:R-:W-:-:S00]  /*6bd0*/  MEMBAR.ALL.CTA ;  /* 0x0000000000007992 */ /* 0x000fc00000008000 */
[----:B------:R-:W-:Y:S06]  /*6be0*/  MEMBAR.ALL.GPU ;  /* 0x0000000000007992 */ /* 0x000fec000000a000 */
[----:B------:R-:W-:-:S00]  /*6bf0*/  ERRBAR ;  /* 0x00000000000079ab */ /* 0x000fc00000000000 */
[----:B------:R-:W-:Y:S08]  /*6c00*/  CGAERRBAR ;  /* 0x00000000000075ab */ /* 0x000ff00000000000 */
[----:B------:R-:W-:Y:S06]  /*6c10*/  UCGABAR_ARV ;  /* 0x00000000000079c7 */ /* 0x000fec0008000000 */
[----:B------:R-:W-:Y:S01]  /*6c20*/  UCGABAR_WAIT ;  /* 0x0000000000007dc7 */ /* 0x000fe20008000000 */
[----:B------:R-:W-:Y:S01]  /*6c30*/  CCTL.IVALL ;  /* 0x00000000ff00798f */ /* 0x000fe20002000000 */
[----:B0-----:R-:W-:Y:S05]  /*6c40*/  @P0 BRA `(.L_x_12) ;  /* 0x0000000000600947 */ /* 0x001fea0003800000 */
[----:B------:R-:W-:Y:S02]  /*6c50*/  UIADD3 UR4, UPT, UPT, UR10, 0x4000, URZ ;  /* 0x000040000a047890 */ /* 0x000fe4000fffe0ff */
[----:B------:R-:W-:Y:S02]  /*6c60*/  USHF.R.U32.HI UR5, URZ, 0x4, UR10 ;  /* 0x00000004ff057899 */ /* 0x000fe4000801160a */
[----:B------:R-:W-:Y:S02]  /*6c70*/  USHF.R.U32.HI UR6, URZ, 0x4, UR4 ;  /* 0x00000004ff067899 */ /* 0x000fe40008011604 */
[----:B------:R-:W-:Y:S02]  /*6c80*/  USGXT.U32 UR4, UR5, 0xe ;  /* 0x0000000e0504789a */ /* 0x000fe40008000000 */
[----:B------:R-:W-:Y:S01]  /*6c90*/  USGXT.U32 UR6, UR6, 0xe ;  /* 0x0000000e0606789a */ /* 0x000fe20008000000 */
[----:B------:R-:W-:Y:S01]  /*6ca0*/  UMOV UR8, 0x100 ;  /* 0x0000010000087882 */ /* 0x000fe20000000000 */
[----:B------:R-:W-:Y:S01]  /*6cb0*/  UMOV UR9, 0x40004040 ;  /* 0x4000404000097882 */ /* 0x000fe20000000000 */
[----:B------:R-:W-:Y:S01]  /*6cc0*/  UMOV UR14, 0xfffffffe ;  /* 0xfffffffe000e7882 */ /* 0x000fe20000000000 */
[----:B------:R-:W-:Y:S01]  /*6cd0*/  UMOV UR15, 0x7fffbfdf ;  /* 0x7fffbfdf000f7882 */ /* 0x000fe20000000000 */
[----:B------:R-:W-:Y:S01]  /*6ce0*/  UMOV UR5, URZ ;  /* 0x000000ff00057c82 */ /* 0x000fe20008000000 */
[----:B------:R-:W-:Y:S01]  /*6cf0*/  UMOV UR7, URZ ;  /* 0x000000ff00077c82 */ /* 0x000fe20008000000 */
[----:B------:R-:W-:-:S02]  /*6d00*/  UIADD3.64 UR8, UPT, UPT, UR4, UR8, URZ ;  /* 0x0000000804087297 */ /* 0x000fc4000fffe0ff */
[----:B------:R-:W-:Y:S01]  /*6d10*/  UIADD3.64 UR14, UPT, UPT, UR6, -UR14, URZ ;  /* 0x8000000e060e7297 */ /* 0x000fe2000fffe0ff */
[----:B------:R-:W-:Y:S01]  /*6d20*/  UMOV UR16, 0x0 ;  /* 0x0000000000107882 */ /* 0x000fe20000000000 */
[----:B------:R-:W-:Y:S01]  /*6d30*/  UMOV UR17, 0x10208010 ;  /* 0x1020801000117882 */ /* 0x000fe20000000000 */
[----:B------:R-:W-:Y:S01]  /*6d40*/  UMOV UR5, 0x40004040 ;  /* 0x4000404000057882 */ /* 0x000fe20000000000 */
[----:B------:R-:W-:Y:S01]  /*6d50*/  UMOV UR7, 0x80004020 ;  /* 0x8000402000077882 */ /* 0x000fe20000000000 */
[----:B------:R-:W-:Y:S01]  /*6d60*/  UMOV UR22, 0x0 ;  /* 0x0000000000167882 */ /* 0x000fe20000000000 */
[----:B------:R-:W-:Y:S01]  /*6d70*/  UMOV UR23, 0x10208010 ;  /* 0x1020801000177882 */ /* 0x000fe20000000000 */
[----:B------:R-:W-:Y:S01]  /*6d80*/  UMOV UR13, 0x3 ;  /* 0x00000003000d7882 */ /* 0x000fe20000000000 */
[----:B------:R0:W-:Y:S01]  /*6d90*/  UTCQMMA.2CTA gdesc[UR4], gdesc[UR6], tmem[UR24], tmem[UR16], idesc[UR17], !UPT ;  /* 0x00ff1006040075ea */ /* 0x0001e2000fa00318 */
[----:B------:R0:W-:Y:S01]  /*6da0*/  UTCQMMA.2CTA gdesc[UR8], gdesc[UR14], tmem[UR24], tmem[UR22], idesc[UR23], UPT ;  /* 0x00ff160e080075ea */ /* 0x0001e2000ba00318 */
[----:B------:R0:W-:Y:S01]  /*6db0*/  UTCBAR.2CTA.MULTICAST [UR12], URZ, UR13 ;  /* 0x000000ff0c0073e9 */ /* 0x0001e2000820080d */
[----:B------:R-:W-:Y:S01]  /*6dc0*/  NOP ;  /* 0x0000000000007918 */ /* 0x000fe20000000000 */
.L_x_12:
[----:B0-----:R-:W-:Y:S01]  /*6dd0*/  UMOV UR4, URZ ;  /* 0x000000ff00047c82 */ /* 0x001fe20008000000 */
[----:B------:R-:W-:Y:S05]  /*6de0*/  @!P2 BRA `(.L_x_13) ;  /* 0x0000002c0088a947 */ /* 0x000fea0003800000 */
[----:B------:R-:W-:Y:S01]  /*6df0*/  SHF.R.S32.HI R88, RZ, 0x1f, R170 ;  /* 0x0000001fff587819 */ /* 0x000fe200000114aa */
[----:B------:R-:W-:Y:S02]  /*6e00*/  UIADD3 UR4, UPT, UPT, UR10, 0x2000, URZ ;  /* 0x000020000a047890 */ /* 0x000fe4000fffe0ff */
[----:B------:R-:W-:Y:S01]  /*6e10*/  UIADD3 UR5, UPT, UPT, UR10, 0x5000, URZ ;  /* 0x000050000a057890 */ /* 0x000fe2000fffe0ff */
[----:B------:R-:W-:Y:S01]  /*6e20*/  LEA.HI R88, R88, R170, RZ, 0x6 ;  /* 0x000000aa58587211 */ /* 0x000fe200078f30ff */
[----:B------:R-:W-:Y:S02]  /*6e30*/  USHF.R.U32.HI UR4, URZ, 0x4, UR4 ;  /* 0x00000004ff047899 */ /* 0x000fe40008011604 */
[----:B------:R-:W-:Y:S01]  /*6e40*/  USHF.R.U32.HI UR5, URZ, 0x4, UR5 ;  /* 0x00000004ff057899 */ /* 0x000fe20008011605 */
[----:B------:R-:W-:Y:S01]  /*6e50*/  SHF.R.S32.HI R88, RZ, 0x6, R88 ;  /* 0x00000006ff587819 */ /* 0x000fe20000011458 */
[----:B------:R-:W-:Y:S02]  /*6e60*/  USGXT.U32 UR6, UR4, 0xe ;  /* 0x0000000e0406789a */ /* 0x000fe40008000000 */
[----:B------:R-:W-:Y:S01]  /*6e70*/  USGXT.U32 UR8, UR5, 0xe ;  /* 0x0000000e0508789a */ /* 0x000fe20008000000 */
[----:B------:R-:W-:Y:S01]  /*6e80*/  VIMNMX R88, PT, PT, R88, 0x2, !PT ;  /* 0x0000000258587848 */ /* 0x000fe20007fe0100 */
[----:B------:R-:W-:Y:S01]  /*6e90*/  UMOV UR14, 0x100 ;  /* 0x00000100000e7882 */ /* 0x000fe20000000000 */
[----:B------:R-:W-:Y:S01]  /*6ea0*/  UMOV UR15, 0x40004040 ;  /* 0x40004040000f7882 */ /* 0x000fe20000000000 */
[----:B------:R-:W-:Y:S01]  /*6eb0*/  UMOV UR16, 0xfffffffe ;  /* 0xfffffffe00107882 */ /* 0x000fe20000000000 */
[----:B------:R-:W-:Y:S01]  /*6ec0*/  UMOV UR17, 0x7fffbfdf ;  /* 0x7fffbfdf00117882 */ /* 0x000fe20000000000 */
[----:B------:R-:W-:Y:S01]  /*6ed0*/  VIADD R89, R88, 0xffffffff ;  /* 0xffffffff58597836 */ /* 0x000fe20000000000 */
[----:B------:R-:W-:Y:S01]  /*6ee0*/  UMOV UR7, URZ ;  /* 0x000000ff00077c82 */ /* 0x000fe20008000000 */
[----:B------:R-:W-:Y:S01]  /*6ef0*/  IMAD.SHL.U32 R88, R90, 0x40, RZ ;  /* 0x000000405a587824 */ /* 0x000fe200078e00ff */
[----:B------:R-:W-:Y:S01]  /*6f00*/  UMOV UR9, URZ ;  /* 0x000000ff00097c82 */ /* 0x000fe20008000000 */
[----:B------:R-:W-:Y:S01]  /*6f10*/  IMAD.SHL.U32 R90, R91, 0x40, RZ ;  /* 0x000000405b5a7824 */ /* 0x000fe200078e00ff */
[----:B------:R-:W-:Y:S01]  /*6f20*/  R2UR UR22, R89 ;  /* 0x00000000591672ca */ /* 0x000fe200000e0000 */
[----:B------:R-:W0:Y:S01]  /*6f30*/  LDCU UR23, c[0x0][0x3a8] ;  /* 0x00007500ff1777ac */ /* 0x000e220008000800 */
[----:B------:R-:W-:-:S02]  /*6f40*/  IADD3 R89, P0, P2, R93, UR20, R88 ;  /* 0x000000145d597c10 */ /* 0x000fc4000fa1e058 */
[----:B------:R-:W-:Y:S01]  /*6f50*/  SHF.R.S32.HI R233, RZ, 0x1f, R88 ;  /* 0x0000001fffe97819 */ /* 0x000fe20000011458 */
[----:B------:R-:W-:Y:S01]  /*6f60*/  UIADD3.64 UR14, UPT, UPT, UR6, UR14, URZ ;  /* 0x0000000e060e7297 */ /* 0x000fe2000fffe0ff */
[----:B------:R-:W-:Y:S01]  /*6f70*/  SHF.R.S32.HI R220, RZ, 0x1f, R90 ;  /* 0x0000001fffdc7819 */ /* 0x000fe2000001145a */
[----:B------:R-:W-:Y:S01]  /*6f80*/  UIADD3.64 UR16, UPT, UPT, UR8, -UR16, URZ ;  /* 0x8000001008107297 */ /* 0x000fe2000fffe0ff */
[----:B------:R-:W-:Y:S01]  /*6f90*/  IADD3.X R91, PT, PT, R92, UR21, R233, P0, P2 ;  /* 0x000000155c5b7c10 */ /* 0x000fe200087e44e9 */
[----:B------:R-:W-:Y:S01]  /*6fa0*/  IMAD.MOV.U32 R92, RZ, RZ, RZ ;  /* 0x000000ffff5c7224 */ /* 0x000fe200078e00ff */
[----:B------:R-:W-:Y:S01]  /*6fb0*/  UMOV UR13, 0x1 ;  /* 0x00000001000d7882 */ /* 0x000fe20000000000 */
[----:B------:R-:W-:-:S08]  /*6fc0*/  UMOV UR5, URZ ;  /* 0x000000ff00057c82 */ /* 0x000fd00008000000 */
.L_x_16:
[----:B------:R-:W-:Y:S01]  /*6fd0*/  IMAD.U32 R94, R92, -0x80000000, RZ ;  /* 0x800000005c5e7824 */ /* 0x000fe200078e00ff */
[----:B0-----:R-:W-:Y:S02]  /*6fe0*/  IADD3 R92, P5, PT, R89, UR23, RZ ;  /* 0x00000017595c7c10 */ /* 0x001fe4000ffbe0ff */
[C---:B------:R-:W-:Y:S01]  /*6ff0*/  ISETP.GT.AND P2, PT, R3.reuse, 0x1, PT ;  /* 0x000000010300780c */ /* 0x040fe20003f44270 */
[----:B------:R-:W0:Y:S01]  /*7000*/  SYNCS.PHASECHK.TRANS64.TRYWAIT P4, [UR12], R94 ;  /* 0x0000005eff0075a7 */ /* 0x000e22000808110c */
[----:B------:R-:W-:Y:S01]  /*7010*/  ISETP.GT.AND P0, PT, R3, 0x2, PT ;  /* 0x000000020300780c */ /* 0x000fe20003f04270 */
[----:B------:R-:W-:Y:S01]  /*7020*/  IMAD.X R93, R221, 0x1, R91, P5 ;  /* 0x00000001dd5d7824 */ /* 0x000fe200028e065b */
[----:B------:R-:W-:Y:S01]  /*7030*/  PRMT R120, RZ, 0x7610, R120 ;  /* 0x00007610ff787816 */ /* 0x000fe20000000078 */
[----:B0-----:R-:W-:Y:S10]  /*7040*/  @!P4 BRA `(.L_x_14) ;  /* 0x000000740034c947 */ /* 0x001ff40003800000 */
.L_x_24:
[----:B------:R-:W-:Y:S01]  /*7050*/  SHF.R.S32.HI R96, RZ, 0x1f, R219 ;  /* 0x0000001fff607819 */ /* 0x000fe200000114db */
[----:B------:R0:W2:Y:S01]  /*7060*/  @P2 LDG.E.U8 R120, desc[UR18][R92.64] ;  /* 0x000000125c782981 */ /* 0x0000a2000c1e1100 */
[-C--:B------:R-:W-:Y:S02]  /*7070*/  IADD3 R94, P6, PT, R219, R89.reuse, RZ ;  /* 0x00000059db5e7210 */ /* 0x080fe40007fde0ff */
[----:B------:R-:W-:Y:S02]  /*7080*/  ISETP.GT.AND P4, PT, R3, 0x3, PT ;  /* 0x000000030300780c */ /* 0x000fe40003f84270 */
[----:B------:R-:W-:Y:S01]  /*7090*/  PRMT R115, RZ, 0x7610, R115 ;  /* 0x00007610ff737816 */ /* 0x000fe20000000073 */
[----:B------:R-:W-:Y:S01]  /*70a0*/  IMAD.X R95, R96, 0x1, R91, P6 ;  /* 0x00000001605f7824 */ /* 0x000fe200030e065b */
[----:B------:R-:W-:Y:S02]  /*70b0*/  SHF.R.S32.HI R96, RZ, 0x1f, R215 ;  /* 0x0000001fff607819 */ /* 0x000fe400000114d7 */
[----:B0-----:R-:W-:-:S02]  /*70c0*/  IADD3 R92, P5, PT, R215, R89, RZ ;  /* 0x00000059d75c7210 */ /* 0x001fc40007fbe0ff */
[----:B------:R0:W3:Y:S01]  /*70d0*/  @P0 LDG.E.U8 R115, desc[UR18][R94.64] ;  /* 0x000000125e730981 */ /* 0x0000e2000c1e1100 */
[----:B------:R-:W-:Y:S02]  /*70e0*/  PRMT R111, RZ, 0x7610, R111 ;  /* 0x00007610ff6f7816 */ /* 0x000fe4000000006f */
[----:B------:R-:W-:Y:S01]  /*70f0*/  IMAD.X R93, R96, 0x1, R91, P5 ;  /* 0x00000001605d7824 */ /* 0x000fe200028e065b */
[----:B------:R-:W-:Y:S02]  /*7100*/  SHF.R.S32.HI R96, RZ, 0x1f, R214 ;  /* 0x0000001fff607819 */ /* 0x000fe400000114d6 */
[C---:B------:R-:W-:Y:S02]  /*7110*/  ISETP.GT.AND P2, PT, R3.reuse, 0x4, PT ;  /* 0x000000040300780c */ /* 0x040fe40003f44270 */
[----:B0-----:R-:W-:Y:S01]  /*7120*/  IADD3 R94, P6, PT, R214, R89, RZ ;  /* 0x00000059d65e7210 */ /* 0x001fe20007fde0ff */
[----:B------:R0:W4:Y:S01]  /*7130*/  @P4 LDG.E.U8 R111, desc[UR18][R92.64] ;  /* 0x000000125c6f4981 */ /* 0x000122000c1e1100 */
[----:B------:R-:W-:-:S03]  /*7140*/  ISETP.GT.AND P0, PT, R3, 0x5, PT ;  /* 0x000000050300780c */ /* 0x000fc60003f04270 */
[----:B------:R-:W-:Y:S01]  /*7150*/  IMAD.X R95, R96, 0x1, R91, P6 ;  /* 0x00000001605f7824 */ /* 0x000fe200030e065b */
[----:B------:R-:W-:Y:S02]  /*7160*/  SHF.R.S32.HI R96, RZ, 0x1f, R213 ;  /* 0x0000001fff607819 */ /* 0x000fe400000114d5 */
[----:B------:R-:W-:Y:S02]  /*7170*/  PRMT R107, RZ, 0x7610, R107 ;  /* 0x00007610ff6b7816 */ /* 0x000fe4000000006b */
[----:B0-----:R-:W-:Y:S02]  /*7180*/  IADD3 R92, P5, PT, R213, R89, RZ ;  /* 0x00000059d55c7210 */ /* 0x001fe40007fbe0ff */
[----:B------:R-:W-:Y:S02]  /*7190*/  ISETP.GT.AND P4, PT, R3, 0x6, PT ;  /* 0x000000060300780c */ /* 0x000fe40003f84270 */
[----:B------:R0:W5:Y:S01]  /*71a0*/  @P2 LDG.E.U8 R107, desc[UR18][R94.64] ;  /* 0x000000125e6b2981 */ /* 0x000162000c1e1100 */
[----:B------:R-:W-:Y:S01]  /*71b0*/  PRMT R103, RZ, 0x7610, R103 ;  /* 0x00007610ff677816 */ /* 0x000fe20000000067 */
[----:B------:R-:W-:Y:S01]  /*71c0*/  IMAD.X R93, R96, 0x1, R91, P5 ;  /* 0x00000001605d7824 */ /* 0x000fe200028e065b */
[----:B------:R-:W-:-:S02]  /*71d0*/  SHF.R.S32.HI R116, RZ, 0x1f, R209 ;  /* 0x0000001fff747819 */ /* 0x000fc400000114d1 */
[-C--:B------:R-:W-:Y:S02]  /*71e0*/  IADD3 R96, P6, PT, R209, R89.reuse, RZ ;  /* 0x00000059d1607210 */ /* 0x080fe40007fde0ff */
[C---:B------:R-:W-:Y:S01]  /*71f0*/  ISETP.GT.AND P2, PT, R3.reuse, 0x7, PT ;  /* 0x000000070300780c */ /* 0x040fe20003f44270 */
[----:B------:R1:W2:Y:S01]  /*7200*/  @P0 LDG.E.U8 R103, desc[UR18][R92.64] ;  /* 0x000000125c670981 */ /* 0x0002a2000c1e1100 */
[----:B------:R-:W-:Y:S01]  /*7210*/  PRMT R99, RZ, 0x7610, R99 ;  /* 0x00007610ff637816 */ /* 0x000fe20000000063 */
[----:B------:R-:W-:Y:S01]  /*7220*/  IMAD.X R97, R116, 0x1, R91, P6 ;  /* 0x0000000174617824 */ /* 0x000fe200030e065b */
[----:B------:R-:W-:Y:S02]  /*7230*/  SHF.R.S32.HI R116, RZ, 0x1f, R208 ;  /* 0x0000001fff747819 */ /* 0x000fe400000114d0 */
[----:B------:R-:W-:Y:S02]  /*7240*/  ISETP.GT.AND P0, PT, R3, 0x8, PT ;  /* 0x000000080300780c */ /* 0x000fe40003f04270 */
[----:B0-----:R-:W-:Y:S01]  /*7250*/  PRMT R95, RZ, 0x7610, R95 ;  /* 0x00007610ff5f7816 */ /* 0x001fe2000000005f */
[----:B------:R0:W2:Y:S01]  /*7260*/  @P4 LDG.E.U8 R99, desc[UR18][R96.64] ;  /* 0x0000001260634981 */ /* 0x0000a2000c1e1100 */
[----:B-1----:R-:W-:-:S05]  /*7270*/  IADD3 R92, P5, PT, R208, R89, RZ ;  /* 0x00000059d05c7210 */ /* 0x002fca0007fbe0ff */
[----:B------:R-:W-:Y:S01]  /*7280*/  IMAD.X R93, R116, 0x1, R91, P5 ;  /* 0x00000001745d7824 */ /* 0x000fe200028e065b */
[----:B------:R-:W-:Y:S02]  /*7290*/  SHF.R.S32.HI R116, RZ, 0x1f, R207 ;  /* 0x0000001fff747819 */ /* 0x000fe400000114cf */
[----:B0-----:R-:W-:Y:S02]  /*72a0*/  IADD3 R96, P6, PT, R207, R89, RZ ;  /* 0x00000059cf607210 */ /* 0x001fe40007fde0ff */
[C---:B------:R-:W-:Y:S01]  /*72b0*/  ISETP.GT.AND P4, PT, R3.reuse, 0x9, PT ;  /* 0x000000090300780c */ /* 0x040fe20003f84270 */
[----:B------:R0:W2:Y:S01]  /*72c0*/  @P2 LDG.E.U8 R95, desc[UR18][R92.64] ;  /* 0x000000125c5f2981 */ /* 0x0000a2000c1e1100 */
[----:B------:R-:W-:Y:S01]  /*72d0*/  PRMT R128, RZ, 0x7610, R128 ;  /* 0x00007610ff807816 */ /* 0x000fe20000000080 */
[----:B------:R-:W-:Y:S01]  /*72e0*/  IMAD.X R97, R116, 0x1, R91, P6 ;  /* 0x0000000174617824 */ /* 0x000fe200030e065b */
[----:B------:R-:W-:Y:S02]  /*72f0*/  SHF.R.S32.HI R2, RZ, 0x1f, R203 ;  /* 0x0000001fff027819 */ /* 0x000fe400000114cb */
[----:B------:R-:W-:-:S02]  /*7300*/  ISETP.GT.AND P2, PT, R3, 0xa, PT ;  /* 0x0000000a0300780c */ /* 0x000fc40003f44270 */
[----:B------:R-:W-:Y:S01]  /*7310*/  PRMT R119, RZ, 0x7610, R119 ;  /* 0x00007610ff777816 */ /* 0x000fe20000000077 */
[----:B------:R1:W2:Y:S01]  /*7320*/  @P0 LDG.E.U8 R128, desc[UR18][R96.64] ;  /* 0x0000001260800981 */ /* 0x0002a2000c1e1100 */
[----:B0-----:R-:W-:-:S05]  /*7330*/  IADD3 R92, P5, PT, R203, R89, RZ ;  /* 0x00000059cb5c7210 */ /* 0x001fca0007fbe0ff */
[--C-:B------:R-:W-:Y:S01]  /*7340*/  IMAD.X R93, R2, 0x1, R91.reuse, P5 ;  /* 0x00000001025d7824 */ /* 0x100fe200028e065b */
[----:B------:R-:W-:Y:S02]  /*7350*/  SHF.R.S32.HI R2, RZ, 0x1f, R202 ;  /* 0x0000001fff027819 */ /* 0x000fe400000114ca */
[----:B-1----:R-:W-:Y:S02]  /*7360*/  IADD3 R96, P6, PT, R202, R89, RZ ;  /* 0x00000059ca607210 */ /* 0x002fe40007fde0ff */
        /* <DEDUP_REMOVED lines=9> */
[----:B------:R-:W-:Y:S01]  /*7400*/  IMAD.X R93, R2, 0x1, R91, P5 ;  /* 0x00000001025d7824 */ /* 0x000fe200028e065b */
        /* <DEDUP_REMOVED lines=38> */
[----:B------:R-:W-:Y:S01]  /*7670*/  ISETP.GT.AND P2, PT, R3, 0x13, PT ;  /* 0x000000130300780c */ /* 0x000fe20003f44270 */
[----:B------:R0:W2:Y:S01]  /*7680*/  @P0 LDG.E.U8 R118, desc[UR18][R92.64] ;  /* 0x000000125c760981 */ /* 0x0000a2000c1e1100 */
[----:B------:R-:W-:Y:S01]  /*7690*/  PRMT R113, RZ, 0x7610, R113 ;  /* 0x00007610ff717816 */ /* 0x000fe20000000071 */
[----:B------:R-:W-:Y:S01]  /*76a0*/  IMAD.X R97, R2, 0x1, R91, P6 ;  /* 0x0000000102617824 */ /* 0x000fe200030e065b */
[----:B------:R-:W-:Y:S02]  /*76b0*/  SHF.R.S32.HI R2, RZ, 0x1f, R184 ;  /* 0x0000001fff027819 */ /* 0x000fe400000114b8 */
[----:B------:R-:W-:-:S02]  /*76c0*/  PRMT R109, RZ, 0x7610, R109 ;  /* 0x00007610ff6d7816 */ /* 0x000fc4000000006d */
[----:B------:R1:W2:Y:S01]  /*76d0*/  @P4 LDG.E.U8 R113, desc[UR18][R96.64] ;  /* 0x0000001260714981 */ /* 0x0002a2000c1e1100 */
[----:B0-----:R-:W-:-:S05]  /*76e0*/  IADD3 R92, P5, PT, R184, R89, RZ ;  /* 0x00000059b85c7210 */ /* 0x001fca0007fbe0ff */
[----:B------:R-:W-:Y:S01]  /*76f0*/  IMAD.X R93, R2, 0x1, R91, P5 ;  /* 0x00000001025d7824 */ /* 0x000fe200028e065b */
[----:B------:R-:W-:Y:S02]  /*7700*/  SHF.R.S32.HI R2, RZ, 0x1f, R183 ;  /* 0x0000001fff027819 */ /* 0x000fe400000114b7 */
[----:B-1----:R-:W-:Y:S02]  /*7710*/  IADD3 R96, P6, PT, R183, R89, RZ ;  /* 0x00000059b7607210 */ /* 0x002fe40007fde0ff */
[----:B------:R0:W2:Y:S01]  /*7720*/  @P2 LDG.E.U8 R109, desc[UR18][R92.64] ;  /* 0x000000125c6d2981 */ /* 0x0000a2000c1e1100 */
[C---:B------:R-:W-:Y:S02]  /*7730*/  ISETP.GT.AND P0, PT, R3.reuse, 0x14, PT ;  /* 0x000000140300780c */ /* 0x040fe40003f04270 */
[----:B------:R-:W-:Y:S01]  /*7740*/  IMAD.X R97, R2, 0x1, R91, P6 ;  /* 0x0000000102617824 */ /* 0x000fe200030e065b */
[----:B------:R-:W-:Y:S02]  /*7750*/  SHF.R.S32.HI R2, RZ, 0x1f, R180 ;  /* 0x0000001fff027819 */ /* 0x000fe400000114b4 */
[----:B------:R-:W-:-:S02]  /*7760*/  ISETP.GT.AND P4, PT, R3, 0x15, PT ;  /* 0x000000150300780c */ /* 0x000fc40003f84270 */
[-C--:B0-----:R-:W-:Y:S02]  /*7770*/  IADD3 R92, P5, PT, R180, R89.reuse, RZ ;  /* 0x00000059b45c7210 */ /* 0x081fe40007fbe0ff */
[----:B------:R-:W-:-:S03]  /*7780*/  IADD3 R124, P6, PT, R179, R89, RZ ;  /* 0x00000059b37c7210 */ /* 0x000fc60007fde0ff */
[----:B------:R-:W-:Y:S01]  /*7790*/  IMAD.X R93, R2, 0x1, R91, P5 ;  /* 0x00000001025d7824 */ /* 0x000fe200028e065b */
[----:B------:R-:W-:Y:S02]  /*77a0*/  SHF.R.S32.HI R2, RZ, 0x1f, R179 ;  /* 0x0000001fff027819 */ /* 0x000fe400000114b3 */
[----:B------:R-:W-:Y:S02]  /*77b0*/  PRMT R105, RZ, 0x7610, R105 ;  /* 0x00007610ff697816 */ /* 0x000fe40000000069 */
[----:B------:R-:W-:Y:S02]  /*77c0*/  ISETP.GT.AND P2, PT, R3, 0x16, PT ;  /* 0x000000160300780c */ /* 0x000fe40003f44270 */
[----:B------:R-:W-:Y:S01]  /*77d0*/  PRMT R101, RZ, 0x7610, R101 ;  /* 0x00007610ff657816 */ /* 0x000fe20000000065 */
[----:B------:R-:W-:Y:S01]  /*77e0*/  IMAD.X R125, R2, 0x1, R91, P6 ;  /* 0x00000001027d7824 */ /* 0x000fe200030e065b */
[----:B------:R-:W-:Y:S01]  /*77f0*/  IADD3 R116, P5, PT, R176, R89, RZ ;  /* 0x00000059b0747210 */ /* 0x000fe20007fbe0ff */
[----:B------:R0:W2:Y:S01]  /*7800*/  @P0 LDG.E.U8 R105, desc[UR18][R96.64] ;  /* 0x0000001260690981 */ /* 0x0000a2000c1e1100 */
[----:B------:R-:W-:-:S02]  /*7810*/  SHF.R.S32.HI R2, RZ, 0x1f, R176 ;  /* 0x0000001fff027819 */ /* 0x000fc400000114b0 */
[C---:B------:R-:W-:Y:S01]  /*7820*/  ISETP.GT.AND P0, PT, R3.reuse, 0x17, PT ;  /* 0x000000170300780c */ /* 0x040fe20003f04270 */
[----:B------:R1:W2:Y:S01]  /*7830*/  @P4 LDG.E.U8 R101, desc[UR18][R92.64] ;  /* 0x000000125c654981 */ /* 0x0002a2000c1e1100 */
[----:B------:R-:W-:Y:S01]  /*7840*/  ISETP.GT.AND P4, PT, R3, 0x18, PT ;  /* 0x000000180300780c */ /* 0x000fe20003f84270 */
[----:B------:R-:W-:Y:S01]  /*7850*/  IMAD.X R117, R2, 0x1, R91, P5 ;  /* 0x0000000102757824 */ /* 0x000fe200028e065b */
[----:B------:R-:W-:Y:S02]  /*7860*/  SHF.R.S32.HI R2, RZ, 0x1f, R175 ;  /* 0x0000001fff027819 */ /* 0x000fe400000114af */
[----:B0-----:R-:W-:Y:S02]  /*7870*/  PRMT R97, RZ, 0x7610, R97 ;  /* 0x00007610ff617816 */ /* 0x001fe40000000061 */
[----:B------:R-:W-:Y:S02]  /*7880*/  IADD3 R126, P6, PT, R175, R89, RZ ;  /* 0x00000059af7e7210 */ /* 0x000fe40007fde0ff */
[----:B-1----:R-:W-:-:S02]  /*7890*/  PRMT R93, RZ, 0x7610, R93 ;  /* 0x00007610ff5d7816 */ /* 0x002fc4000000005d */
[----:B------:R0:W2:Y:S01]  /*78a0*/  @P2 LDG.E.U8 R97, desc[UR18][R124.64] ;  /* 0x000000127c612981 */ /* 0x0000a2000c1e1100 */
[C---:B------:R-:W-:Y:S01]  /*78b0*/  ISETP.GT.AND P2, PT, R3.reuse, 0x19, PT ;  /* 0x000000190300780c */ /* 0x040fe20003f44270 */
[----:B------:R-:W-:Y:S01]  /*78c0*/  IMAD.X R127, R2, 0x1, R91, P6 ;  /* 0x00000001027f7824 */ /* 0x000fe200030e065b */
[----:B------:R-:W-:Y:S01]  /*78d0*/  PRMT R122, RZ, 0x7610, R122 ;  /* 0x00007610ff7a7816 */ /* 0x000fe2000000007a */
[----:B------:R1:W2:Y:S01]  /*78e0*/  @P0 LDG.E.U8 R93, desc[UR18][R116.64] ;  /* 0x00000012745d0981 */ /* 0x0002a2000c1e1100 */
[----:B------:R-:W-:Y:S02]  /*78f0*/  SHF.R.S32.HI R2, RZ, 0x1f, R172 ;  /* 0x0000001fff027819 */ /* 0x000fe400000114ac */
[----:B0-----:R-:W-:Y:S02]  /*7900*/  IADD3 R124, P5, PT, R172, R89, RZ ;  /* 0x00000059ac7c7210 */ /* 0x001fe40007fbe0ff */
[----:B------:R0:W2:Y:S01]  /*7910*/  @P4 LDG.E.U8 R122, desc[UR18][R126.64] ;  /* 0x000000127e7a4981 */ /* 0x0000a2000c1e1100 */
[----:B------:R-:W-:-:S02]  /*7920*/  ISETP.GT.AND P0, PT, R3, 0x1a, PT ;  /* 0x0000001a0300780c */ /* 0x000fc40003f04270 */
[----:B-1----:R-:W-:Y:S01]  /*7930*/  PRMT R117, RZ, 0x7610, R117 ;  /* 0x00007610ff757816 */ /* 0x002fe20000000075 */
[----:B------:R-:W-:Y:S01]  /*7940*/  IMAD.X R125, R2, 0x1, R91, P5 ;  /* 0x00000001027d7824 */ /* 0x000fe200028e065b */
[----:B------:R-:W-:Y:S02]  /*7950*/  SHF.R.S32.HI R2, RZ, 0x1f, R171 ;  /* 0x0000001fff027819 */ /* 0x000fe400000114ab */
[----:B0-----:R-:W-:Y:S02]  /*7960*/  IADD3 R126, P6, PT, R171, R89, RZ ;  /* 0x00000059ab7e7210 */ /* 0x001fe40007fde0ff */
[----:B------:R0:W2:Y:S01]  /*7970*/  @P2 LDG.E.U8 R117, desc[UR18][R124.64] ;  /* 0x000000127c752981 */ /* 0x0000a2000c1e1100 */
[----:B------:R-:W-:Y:S02]  /*7980*/  ISETP.GT.AND P4, PT, R3, 0x1b, PT ;  /* 0x0000001b0300780c */ /* 0x000fe40003f84270 */
[----:B------:R-:W-:Y:S01]  /*7990*/  PRMT R112, RZ, 0x7610, R112 ;  /* 0x00007610ff707816 */ /* 0x000fe20000000070 */
[----:B------:R-:W-:Y:S01]  /*79a0*/  IMAD.X R127, R2, 0x1, R91, P6 ;  /* 0x00000001027f7824 */ /* 0x000fe200030e065b */
[----:B------:R-:W-:-:S02]  /*79b0*/  SHF.R.S32.HI R2, RZ, 0x1f, R168 ;  /* 0x0000001fff027819 */ /* 0x000fc400000114a8 */
[-C--:B0-----:R-:W-:Y:S02]  /*79c0*/  IADD3 R124, P5, PT, R168, R89.reuse, RZ ;  /* 0x00000059a87c7210 */ /* 0x081fe40007fbe0ff */
[----:B------:R0:W2:Y:S01]  /*79d0*/  @P0 LDG.E.U8 R112, desc[UR18][R126.64] ;  /* 0x000000127e700981 */ /* 0x0000a2000c1e1100 */
[----:B------:R-:W-:Y:S02]  /*79e0*/  ISETP.GT.AND P2, PT, R3, 0x1c, PT ;  /* 0x0000001c0300780c */ /* 0x000fe40003f44270 */
[----:B------:R-:W-:Y:S01]  /*79f0*/  PRMT R108, RZ, 0x7610, R108 ;  /* 0x00007610ff6c7816 */ /* 0x000fe2000000006c */
[----:B------:R-:W-:Y:S01]  /*7a00*/  IMAD.X R125, R2, 0x1, R91, P5 ;  /* 0x00000001027d7824 */ /* 0x000fe200028e065b */
[----:B------:R-:W-:Y:S02]  /*7a10*/  SHF.R.S32.HI R2, RZ, 0x1f, R167 ;  /* 0x0000001fff027819 */ /* 0x000fe400000114a7 */
[----:B0-----:R-:W-:Y:S02]  /*7a20*/  IADD3 R126, P6, PT, R167, R89, RZ ;  /* 0x00000059a77e7210 */ /* 0x001fe40007fde0ff */
[----:B------:R0:W2:Y:S01]  /*7a30*/  @P4 LDG.E.U8 R108, desc[UR18][R124.64] ;  /* 0x000000127c6c4981 */ /* 0x0000a2000c1e1100 */
[----:B------:R-:W-:-:S02]  /*7a40*/  ISETP.GT.AND P0, PT, R3, 0x1d, PT ;  /* 0x0000001d0300780c */ /* 0x000fc40003f04270 */
[----:B------:R-:W-:Y:S01]  /*7a50*/  PRMT R104, RZ, 0x7610, R104 ;  /* 0x00007610ff687816 */ /* 0x000fe20000000068 */
[--C-:B------:R-:W-:Y:S01]  /*7a60*/  IMAD.X R127, R2, 0x1, R91.reuse, P6 ;  /* 0x00000001027f7824 */ /* 0x100fe200030e065b */
        /* <DEDUP_REMOVED lines=9> */
[C---:B------:R-:W-:Y:S02]  /*7b00*/  ISETP.GT.AND P2, PT, R3.reuse, 0x1f, PT ;  /* 0x0000001f0300780c */ /* 0x040fe40003f44270 */
[----:B------:R-:W-:Y:S01]  /*7b10*/  PRMT R96, RZ, 0x7610, R96 ;  /* 0x00007610ff607816 */ /* 0x000fe20000000060 */
[----:B------:R-:W-:Y:S01]  /*7b20*/  IMAD.X R127, R2, 0x1, R91, P6 ;  /* 0x00000001027f7824 */ /* 0x000fe200030e065b */
[----:B------:R-:W-:Y:S02]  /*7b30*/  SHF.R.S32.HI R2, RZ, 0x1f, R160 ;  /* 0x0000001fff027819 */ /* 0x000fe400000114a0 */
[----:B0-----:R-:W-:Y:S02]  /*7b40*/  IADD3 R124, P5, PT, R160, R89, RZ ;  /* 0x00000059a07c7210 */ /* 0x001fe40007fbe0ff */
[----:B------:R0:W2:Y:S01]  /*7b50*/  @P4 LDG.E.U8 R96, desc[UR18][R126.64] ;  /* 0x000000127e604981 */ /* 0x0000a2000c1e1100 */
[----:B------:R-:W-:-:S02]  /*7b60*/  ISETP.GT.AND P0, PT, R3, 0x20, PT ;  /* 0x000000200300780c */ /* 0x000fc40003f04270 */
[----:B------:R-:W-:Y:S01]  /*7b70*/  PRMT R92, RZ, 0x7610, R92 ;  /* 0x00007610ff5c7816 */ /* 0x000fe2000000005c */
        /* <DEDUP_REMOVED lines=112> */
[----:B------:R-:W-:Y:S02]  /*8280*/  PRMT R161, RZ, 0x7610, R161 ;  /* 0x00007610ffa17816 */ /* 0x000fe400000000a1 */
[----:B------:R-:W-:Y:S01]  /*8290*/  ISETP.GT.AND P4, PT, R3, 0x33, PT ;  /* 0x000000330300780c */ /* 0x000fe20003f84270 */
[----:B------:R-:W-:Y:S01]  /*82a0*/  IMAD.X R127, R2, 0x1, R91, P6 ;  /* 0x00000001027f7824 */ /* 0x000fe200030e065b */
[----:B------:R-:W-:-:S02]  /*82b0*/  SHF.R.S32.HI R2, RZ, 0x1f, R9 ;  /* 0x0000001fff027819 */ /* 0x000fc40000011409 */
[----:B------:R-:W-:Y:S02]  /*82c0*/  ISETP.GT.AND P2, PT, R3, 0x34, PT ;  /* 0x000000340300780c */ /* 0x000fe40003f44270 */
[----:B------:R1:W2:Y:S01]  /*82d0*/  @P0 LDG.E.U8 R161, desc[UR18][R126.64] ;  /* 0x000000127ea10981 */ /* 0x0002a2000c1e1100 */
[----:B0-----:R-:W-:Y:S02]  /*82e0*/  IADD3 R124, P5, PT, R9, R89, RZ ;  /* 0x00000059097c7210 */ /* 0x001fe40007fbe0ff */
[----:B------:R-:W-:-:S03]  /*82f0*/  PRMT R162, RZ, 0x7610, R162 ;  /* 0x00007610ffa27816 */ /* 0x000fc600000000a2 */
[----:B------:R-:W-:Y:S01]  /*8300*/  IMAD.X R125, R2, 0x1, R91, P5 ;  /* 0x00000001027d7824 */ /* 0x000fe200028e065b */
[----:B------:R-:W-:Y:S02]  /*8310*/  SHF.R.S32.HI R2, RZ, 0x1f, R10 ;  /* 0x0000001fff027819 */ /* 0x000fe4000001140a */
[----:B-1----:R-:W-:Y:S02]  /*8320*/  IADD3 R126, P6, PT, R10, R89, RZ ;  /* 0x000000590a7e7210 */ /* 0x002fe40007fde0ff */
        /* <DEDUP_REMOVED lines=10> */
[----:B-1----:R-:W-:-:S04]  /*83d0*/  IADD3 R126, P6, PT, R12, R89, RZ ;  /* 0x000000590c7e7210 */ /* 0x002fc80007fde0ff */
[----:B------:R0:W2:Y:S01]  /*83e0*/  @P0 LDG.E.U8 R166, desc[UR18][R124.64] ;  /* 0x000000127ca60981 */ /* 0x0000a2000c1e1100 */
[----:B------:R-:W-:Y:S02]  /*83f0*/  PRMT R169, RZ, 0x7610, R169 ;  /* 0x00007610ffa97816 */ /* 0x000fe400000000a9 */
[C---:B------:R-:W-:Y:S01]  /*8400*/  ISETP.GT.AND P2, PT, R3.reuse, 0x37, PT ;  /* 0x000000370300780c */ /* 0x040fe20003f44270 */
[----:B------:R-:W-:Y:S01]  /*8410*/  IMAD.X R127, R252, 0x1, R91, P6 ;  /* 0x00000001fc7f7824 */ /* 0x000fe200030e065b */
[----:B------:R-:W-:Y:S02]  /*8420*/  ISETP.GT.AND P0, PT, R3, 0x38, PT ;  /* 0x000000380300780c */ /* 0x000fe40003f04270 */
[----:B------:R-:W-:Y:S02]  /*8430*/  PRMT R170, RZ, 0x7610, R170 ;  /* 0x00007610ffaa7816 */ /* 0x000fe400000000aa */
[----:B------:R1:W2:Y:S01]  /*8440*/  @P4 LDG.E.U8 R169, desc[UR18][R126.64] ;  /* 0x000000127ea94981 */ /* 0x0002a2000c1e1100 */
[----:B0-----:R-:W-:-:S02]  /*8450*/  IADD3 R124, P5, PT, R13, R89, RZ ;  /* 0x000000590d7c7210 */ /* 0x001fc40007fbe0ff */
[----:B------:R-:W-:-:S03]  /*8460*/  PRMT R173, RZ, 0x7610, R173 ;  /* 0x00007610ffad7816 */ /* 0x000fc600000000ad */
[----:B------:R-:W-:Y:S01]  /*8470*/  IMAD.X R125, R251, 0x1, R91, P5 ;  /* 0x00000001fb7d7824 */ /* 0x000fe200028e065b */
[----:B-1----:R-:W-:-:S04]  /*8480*/  IADD3 R126, P6, PT, R5, R89, RZ ;  /* 0x00000059057e7210 */ /* 0x002fc80007fde0ff */
[----:B------:R0:W2:Y:S01]  /*8490*/  @P2 LDG.E.U8 R170, desc[UR18][R124.64] ;  /* 0x000000127caa2981 */ /* 0x0000a2000c1e1100 */
[C---:B------:R-:W-:Y:S01]  /*84a0*/  ISETP.GT.AND P4, PT, R3.reuse, 0x39, PT ;  /* 0x000000390300780c */ /* 0x040fe20003f84270 */
[----:B------:R-:W-:Y:S01]  /*84b0*/  IMAD.X R127, R250, 0x1, R91, P6 ;  /* 0x00000001fa7f7824 */ /* 0x000fe200030e065b */
[----:B------:R-:W-:Y:S02]  /*84c0*/  ISETP.GT.AND P2, PT, R3, 0x3a, PT ;  /* 0x0000003a0300780c */ /* 0x000fe40003f44270 */
[----:B------:R-:W-:Y:S02]  /*84d0*/  PRMT R174, RZ, 0x7610, R174 ;  /* 0x00007610ffae7816 */ /* 0x000fe400000000ae */
[----:B------:R1:W2:Y:S01]  /*84e0*/  @P0 LDG.E.U8 R173, desc[UR18][R126.64] ;  /* 0x000000127ead0981 */ /* 0x0002a2000c1e1100 */
[----:B0-----:R-:W-:Y:S02]  /*84f0*/  IADD3 R124, P5, PT, R14, R89, RZ ;  /* 0x000000590e7c7210 */ /* 0x001fe40007fbe0ff */
[----:B------:R-:W-:-:S03]  /*8500*/  PRMT R177, RZ, 0x7610, R177 ;  /* 0x00007610ffb17816 */ /* 0x000fc600000000b1 */
[----:B------:R-:W-:Y:S01]  /*8510*/  IMAD.X R125, R249, 0x1, R91, P5 ;  /* 0x00000001f97d7824 */ /* 0x000fe200028e065b */
[----:B-1----:R-:W-:-:S04]  /*8520*/  IADD3 R126, P6, PT, R15, R89, RZ ;  /* 0x000000590f7e7210 */ /* 0x002fc80007fde0ff */
[----:B------:R0:W2:Y:S01]  /*8530*/  @P4 LDG.E.U8 R174, desc[UR18][R124.64] ;  /* 0x000000127cae4981 */ /* 0x0000a2000c1e1100 */
[----:B------:R-:W-:Y:S01]  /*8540*/  ISETP.GT.AND P0, PT, R3, 0x3b, PT ;  /* 0x0000003b0300780c */ /* 0x000fe20003f04270 */
[----:B------:R-:W-:Y:S01]  /*8550*/  IMAD.X R127, R245, 0x1, R91, P6 ;  /* 0x00000001f57f7824 */ /* 0x000fe200030e065b */
[----:B------:R-:W-:Y:S02]  /*8560*/  ISETP.GT.AND P4, PT, R3, 0x3c, PT ;  /* 0x0000003c0300780c */ /* 0x000fe40003f84270 */
[----:B------:R-:W-:Y:S02]  /*8570*/  PRMT R178, RZ, 0x7610, R178 ;  /* 0x00007610ffb27816 */ /* 0x000fe400000000b2 */
[----:B------:R1:W2:Y:S01]  /*8580*/  @P2 LDG.E.U8 R177, desc[UR18][R126.64] ;  /* 0x000000127eb12981 */ /* 0x0002a2000c1e1100 */
[----:B0-----:R-:W-:Y:S02]  /*8590*/  IADD3 R124, P5, PT, R16, R89, RZ ;  /* 0x00000059107c7210 */ /* 0x001fe40007fbe0ff */
[----:B------:R-:W-:-:S03]  /*85a0*/  PRMT R181, RZ, 0x7610, R181 ;  /* 0x00007610ffb57816 */ /* 0x000fc600000000b5 */
[----:B------:R-:W-:Y:S01]  /*85b0*/  IMAD.X R125, R244, 0x1, R91, P5 ;  /* 0x00000001f47d7824 */ /* 0x000fe200028e065b */
[----:B-1----:R-:W-:Y:S01]  /*85c0*/  IADD3 R126, P6, PT, R17, R89, RZ ;  /* 0x00000059117e7210 */ /* 0x002fe20007fde0ff */
[----:B------:R-:W0:Y:S01]  /*85d0*/  S2R R2, SR_TID.X ;  /* 0x0000000000027919 */ /* 0x000e220000002100 */
[----:B------:R-:W-:-:S03]  /*85e0*/  ISETP.GT.AND P2, PT, R3, 0x3d, PT ;  /* 0x0000003d0300780c */ /* 0x000fc60003f44270 */
[----:B------:R-:W-:Y:S01]  /*85f0*/  IMAD.X R127, R243, 0x1, R91, P6 ;  /* 0x00000001f37f7824 */ /* 0x000fe200030e065b */
[----:B------:R1:W2:Y:S01]  /*8600*/  @P0 LDG.E.U8 R178, desc[UR18][R124.64] ;  /* 0x000000127cb20981 */ /* 0x0002a2000c1e1100 */
[----:B------:R-:W-:-:S03]  /*8610*/  PRMT R182, RZ, 0x7610, R182 ;  /* 0x00007610ffb67816 */ /* 0x000fc600000000b6 */
[----:B------:R3:W2:Y:S01]  /*8620*/  @P4 LDG.E.U8 R181, desc[UR18][R126.64] ;  /* 0x000000127eb54981 */ /* 0x0006a2000c1e1100 */
[-C--:B-1----:R-:W-:Y:S02]  /*8630*/  IADD3 R124, P5, PT, R18, R89.reuse, RZ ;  /* 0x00000059127c7210 */ /* 0x082fe40007fbe0ff */
[----:B---3--:R-:W-:-:S03]  /*8640*/  IADD3 R126, P4, PT, R19, R89, RZ ;  /* 0x00000059137e7210 */ /* 0x008fc60007f9e0ff */
[--C-:B------:R-:W-:Y:S01]  /*8650*/  IMAD.X R125, R239, 0x1, R91.reuse, P5 ;  /* 0x00000001ef7d7824 */ /* 0x100fe200028e065b */
[C---:B------:R-:W-:Y:S02]  /*8660*/  ISETP.GT.AND P0, PT, R3.reuse, 0x3e, PT ;  /* 0x0000003e0300780c */ /* 0x040fe40003f04270 */
[C---:B------:R-:W-:Y:S01]  /*8670*/  ISETP.GT.AND P5, PT, R3.reuse, 0x3f, PT ;  /* 0x0000003f0300780c */ /* 0x040fe20003fa4270 */
[----:B------:R-:W-:Y:S01]  /*8680*/  IMAD.X R127, R238, 0x1, R91, P4 ;  /* 0x00000001ee7f7824 */ /* 0x000fe200020e065b */
[----:B------:R-:W-:Y:S01]  /*8690*/  ISETP.GT.AND P4, PT, R3, RZ, PT ;  /* 0x000000ff0300720c */ /* 0x000fe20003f84270 */
[----:B------:R1:W3:Y:S01]  /*86a0*/  @P2 LDG.E.U8 R182, desc[UR18][R124.64] ;  /* 0x000000127cb62981 */ /* 0x0002e2000c1e1100 */
[----:B------:R-:W-:Y:S02]  /*86b0*/  PRMT R185, RZ, 0x7610, R185 ;  /* 0x00007610ffb97816 */ /* 0x000fe400000000b9 */
[----:B------:R-:W-:-:S05]  /*86c0*/  PRMT R186, RZ, 0x7610, R186 ;  /* 0x00007610ffba7816 */ /* 0x000fca00000000ba */
[----:B------:R0:W2:Y:S01]  /*86d0*/  @P0 LDG.E.U8 R185, desc[UR18][R126.64] ;  /* 0x000000127eb90981 */ /* 0x0000a2000c1e1100 */
[----:B-1----:R-:W-:-:S05]  /*86e0*/  IADD3 R124, P2, PT, R20, R89, RZ ;  /* 0x00000059147c7210 */ /* 0x002fca0007f5e0ff */
[----:B------:R-:W-:Y:S01]  /*86f0*/  IMAD.X R125, R237, 0x1, R91, P2 ;  /* 0x00000001ed7d7824 */ /* 0x000fe200010e065b */
[----:B0-----:R-:W-:-:S04]  /*8700*/  PRMT R126, RZ, 0x7610, R126 ;  /* 0x00007610ff7e7816 */ /* 0x001fc8000000007e */
[----:B------:R0:W2:Y:S01]  /*8710*/  @P5 LDG.E.U8 R186, desc[UR18][R124.64] ;  /* 0x000000127cba5981 */ /* 0x0000a2000c1e1100 */
[----:B------:R-:W-:Y:S01]  /*8720*/  LOP3.LUT R2, R2, 0x3f, RZ, 0xc0, !PT ;  /* 0x0000003f02027812 */ /* 0x000fe200078ec0ff */
[----:B0-----:R-:W-:Y:S02]  /*8730*/  @P4 IMAD.MOV.U32 R124, RZ, RZ, R89 ;  /* 0x000000ffff7c4224 */ /* 0x001fe400078e0059 */
[----:B------:R-:W-:-:S05]  /*8740*/  @P4 IMAD.MOV.U32 R125, RZ, RZ, R91 ;  /* 0x000000ffff7d4224 */ /* 0x000fca00078e005b */
[----:B------:R0:W2:Y:S01]  /*8750*/  @P4 LDG.E.U8 R126, desc[UR18][R124.64] ;  /* 0x000000127c7e4981 */ /* 0x0000a2000c1e1100 */
[----:B------:R-:W-:Y:S02]  /*8760*/  ISETP.GE.AND P2, PT, R2, R3, PT ;  /* 0x000000030200720c */ /* 0x000fe40003f46270 */
[C---:B------:R-:W-:Y:S02]  /*8770*/  IADD3 R23, P6, PT, R90.reuse, R23, RZ ;  /* 0x000000175a177210 */ /* 0x040fe40007fde0ff */
[----:B------:R-:W-:-:S03]  /*8780*/  IADD3 R28, P0, PT, R90, R28, RZ ;  /* 0x0000001c5a1c7210 */ /* 0x000fc60007f1e0ff */
[C---:B------:R-:W-:Y:S01]  /*8790*/  IMAD.X R24, R220.reuse, 0x1, R24, P6 ;  /* 0x00000001dc187824 */ /* 0x040fe200030e0618 */
[----:B------:R-:W-:Y:S01]  /*87a0*/  PRMT R127, RZ, 0x7610, R127 ;  /* 0x00007610ff7f7816 */ /* 0x000fe2000000007f */
[----:B------:R-:W-:Y:S01]  /*87b0*/  IMAD.X R36, R220, 0x1, R36, P0 ;  /* 0x00000001dc247824 */ /* 0x000fe200000e0624 */
[----:B------:R-:W-:-:S03]  /*87c0*/  IADD3 R35, P5, PT, R90, R35, RZ ;  /* 0x000000235a237210 */ /* 0x000fc60007fbe0ff */
[----:B0-----:R-:W-:Y:S02]  /*87d0*/  @!P2 IMAD.MOV.U32 R124, RZ, RZ, R23 ;  /* 0x000000ffff7ca224 */ /* 0x001fe400078e0017 */
[----:B------:R-:W-:Y:S01]  /*87e0*/  @!P2 IMAD.MOV.U32 R125, RZ, RZ, R24 ;  /* 0x000000ffff7da224 */ /* 0x000fe200078e0018 */
[----:B------:R-:W-:Y:S01]  /*87f0*/  BAR.SYNC.DEFER_BLOCKING 0x0 ;  /* 0x0000000000007b1d */ /* 0x000fe20000010000 */
[----:B------:R-:W-:Y:S01]  /*8800*/  PRMT R190, RZ, 0x7610, R190 ;  /* 0x00007610ffbe7816 */ /* 0x000fe200000000be */
[----:B------:R-:W-:Y:S01]  /*8810*/  IMAD.X R44, R220, 0x1, R44, P5 ;  /* 0x00000001dc2c7824 */ /* 0x000fe200028e062c */
[C---:B------:R-:W-:Y:S02]  /*8820*/  IADD3 R43, P4, PT, R90.reuse, R43, RZ ;  /* 0x0000002b5a2b7210 */ /* 0x040fe40007f9e0ff */
[----:B------:R-:W-:Y:S02]  /*8830*/  PRMT R192, RZ, 0x7610, R192 ;  /* 0x00007610ffc07816 */ /* 0x000fe400000000c0 */
[----:B------:R-:W-:Y:S01]  /*8840*/  IADD3 R54, P0, PT, R90, R54, RZ ;  /* 0x000000365a367210 */ /* 0x000fe20007f1e0ff */
[----:B------:R-:W-:Y:S01]  /*8850*/  IMAD.X R50, R220, 0x1, R50, P4 ;  /* 0x00000001dc327824 */ /* 0x000fe200020e0632 */
[----:B------:R-:W-:Y:S01]  /*8860*/  PRMT R193, RZ, 0x7610, R193 ;  /* 0x00007610ffc17816 */ /* 0x000fe200000000c1 */
[----:B------:R0:W2:Y:S02]  /*8870*/  @!P2 LDG.E.U8 R127, desc[UR18][R124.64] ;  /* 0x000000127c7fa981 */ /* 0x0000a4000c1e1100 */
[----:B0-----:R-:W-:-:S02]  /*8880*/  @!P2 IMAD.MOV.U32 R124, RZ, RZ, R28 ;  /* 0x000000ffff7ca224 */ /* 0x001fc400078e001c */
[----:B------:R-:W-:-:S05]  /*8890*/  @!P2 IMAD.MOV.U32 R125, RZ, RZ, R36 ;  /* 0x000000ffff7da224 */ /* 0x000fca00078e0024 */
[----:B------:R0:W2:Y:S01]  /*88a0*/  @!P2 LDG.E.U8 R190, desc[UR18][R124.64] ;  /* 0x000000127cbea981 */ /* 0x0000a2000c1e1100 */
[----:B------:R-:W-:Y:S02]  /*88b0*/  IMAD.X R57, R220, 0x1, R57, P0 ;  /* 0x00000001dc397824 */ /* 0x000fe400000e0639 */
[----:B0-----:R-:W-:Y:S02]  /*88c0*/  @!P2 IMAD.MOV.U32 R124, RZ, RZ, R35 ;  /* 0x000000ffff7ca224 */ /* 0x001fe400078e0023 */
[----:B------:R-:W-:Y:S01]  /*88d0*/  @!P2 IMAD.MOV.U32 R125, RZ, RZ, R44 ;  /* 0x000000ffff7da224 */ /* 0x000fe200078e002c */
[----:B------:R-:W-:-:S04]  /*88e0*/  IADD3 R61, P5, PT, R90, R61, RZ ;  /* 0x0000003d5a3d7210 */ /* 0x000fc80007fbe0ff */
[----:B------:R0:W2:Y:S01]  /*88f0*/  @!P2 LDG.E.U8 R192, desc[UR18][R124.64] ;  /* 0x000000127cc0a981 */ /* 0x0000a2000c1e1100 */
[----:B------:R-:W-:Y:S01]  /*8900*/  PRMT R194, RZ, 0x7610, R194 ;  /* 0x00007610ffc27816 */ /* 0x000fe200000000c2 */
        /* <DEDUP_REMOVED lines=82> */
[----:B------:R0:W3:Y:S01]  /*8e30*/  @!P2 LDG.E.U8 R218, desc[UR18][R124.64] ;  /* 0x000000127cdaa981 */ /* 0x0000e2000c1e1100 */
        /* <DEDUP_REMOVED lines=75> */
[----:B------:R-:W-:-:S05]  /*92f0*/  @!P2 IMAD.MOV.U32 R125, RZ, RZ, R70 ;  /* 0x000000ffff7da224 */ /* 0x000fca00078e0046 */
[----:B------:R0:W3:Y:S01]  /*9300*/  @!P2 LDG.E.U8 R246, desc[UR18][R124.64] ;  /* 0x000000127cf6a981 */ /* 0x0000e2000c1e1100 */
[----:B------:R-:W-:Y:S01]  /*9310*/  PRMT R248, RZ, 0x7610, R248 ;  /* 0x00007610fff87816 */ /* 0x000fe200000000f8 */
[----:B0-----:R-:W-:Y:S02]  /*9320*/  @!P2 IMAD.MOV.U32 R124, RZ, RZ, R77 ;  /* 0x000000ffff7ca224 */ /* 0x001fe400078e004d */
[----:B------:R-:W-:-:S05]  /*9330*/  @!P2 IMAD.MOV.U32 R125, RZ, RZ, R82 ;  /* 0x000000ffff7da224 */ /* 0x000fca00078e0052 */
[----:B------:R0:W3:Y:S02]  /*9340*/  @!P2 LDG.E.U8 R247, desc[UR18][R124.64] ;  /* 0x000000127cf7a981 */ /* 0x0000e4000c1e1100 */
[----:B0-----:R-:W-:Y:S02]  /*9350*/  @!P2 IMAD.MOV.U32 R124, RZ, RZ, R81 ;  /* 0x000000ffff7ca224 */ /* 0x001fe400078e0051 */
[----:B------:R-:W-:-:S05]  /*9360*/  @!P2 IMAD.MOV.U32 R125, RZ, RZ, R86 ;  /* 0x000000ffff7da224 */ /* 0x000fca00078e0056 */
[----:B------:R-:W3:Y:S01]  /*9370*/  @!P2 LDG.E.U8 R248, desc[UR18][R124.64] ;  /* 0x000000127cf8a981 */ /* 0x000ee2000c1e1100 */
[----:B------:R-:W0:Y:S02]  /*9380*/  S2R R2, SR_TID.X ;  /* 0x0000000000027919 */ /* 0x000e240000002100 */
[----:B0-----:R-:W-:-:S05]  /*9390*/  LOP3.LUT R2, R2, 0x7f, RZ, 0xc0, !PT ;  /* 0x0000007f02027812 */ /* 0x001fca00078ec0ff */
[----:B--2---:R0:W-:Y:S04]  /*93a0*/  STS.U8 [R2+UR10+0x2000], R126 ;  /* 0x0020007e02007988 */ /* 0x0041e8000800000a */
        /* <DEDUP_REMOVED lines=31> */
[----:B-----5:R0:W-:Y:S04]  /*95a0*/  STS.U8 [R231+UR10+0x2200], R107 ;  /* 0x0022006be7007988 */ /* 0x0201e8000800000a */
        /* <DEDUP_REMOVED lines=14> */
[----:B---3--:R0:W-:Y:S04]  /*9690*/  STS.U8 [R227+UR10+0x3e80], R182 ;  /* 0x003e80b6e3007988 */ /* 0x0081e8000800000a */
        /* <DEDUP_REMOVED lines=51> */
[----:B------:R-:W-:-:S04]  /*99d0*/  ULEA UR12, UR13, UR10, 0x3 ;  /* 0x0000000a0d0c7291 */ /* 0x000fc8000f8e18ff */
[----:B------:R-:W-:Y:S01]  /*99e0*/  UIADD3 UR12, UPT, UPT, UR12, 0x6000, URZ ;  /* 0x000060000c0c7890 */ /* 0x000fe2000fffe0ff */
[----:B------:R-:W-:Y:S01]  /*99f0*/  UMOV UR4, UR5 ;  /* 0x0000000500047c82 */ /* 0x000fe20008000000 */
        /* <DEDUP_REMOVED lines=8> */
[----:B------:R-:W-:Y:S01]  /*9a80*/  UMOV UR20, UR6 ;  /* 0x0000000600147c82 */ /* 0x000fe20008000000 */
[----:B------:R-:W-:Y:S01]  /*9a90*/  UMOV UR21, 0x40004040 ;  /* 0x4000404000157882 */ /* 0x000fe20000000000 */
[----:B------:R-:W-:Y:S01]  /*9aa0*/  UMOV UR26, UR8 ;  /* 0x00000008001a7c82 */ /* 0x000fe20008000000 */
[----:B------:R-:W-:Y:S01]  /*9ab0*/  UMOV UR27, 0x80004020 ;  /* 0x80004020001b7882 */ /* 0x000fe20000000000 */
[----:B------:R-:W-:Y:S01]  /*9ac0*/  UMOV UR28, 0x0 ;  /* 0x00000000001c7882 */ /* 0x000fe20000000000 */
[----:B------:R-:W-:Y:S01]  /*9ad0*/  UMOV UR29, 0x10208010 ;  /* 0x10208010001d7882 */ /* 0x000fe20000000000 */
[----:B------:R-:W-:Y:S01]  /*9ae0*/  UMOV UR30, 0x0 ;  /* 0x00000000001e7882 */ /* 0x000fe20000000000 */
[----:B------:R-:W-:Y:S01]  /*9af0*/  UMOV UR31, 0x10208010 ;  /* 0x10208010001f7882 */ /* 0x000fe20000000000 */
[----:B------:R-:W-:Y:S01]  /*9b00*/  UMOV UR5, 0x3 ;  /* 0x0000000300057882 */ /* 0x000fe20000000000 */
[----:B------:R0:W-:Y:S01]  /*9b10*/  UTCQMMA.2CTA gdesc[UR20], gdesc[UR26], tmem[UR24], tmem[UR28], idesc[UR29], UPT ;  /* 0x00ff1c1a140075ea */ /* 0x0001e2000ba00318 */
[----:B------:R0:W-:Y:S01]  /*9b20*/  UTCQMMA.2CTA gdesc[UR14], gdesc[UR16], tmem[UR24], tmem[UR30], idesc[UR31], UPT ;  /* 0x00ff1e100e0075ea */ /* 0x0001e2000ba00318 */
[----:B------:R0:W-:Y:S01]  /*9b30*/  UTCBAR.2CTA.MULTICAST [UR12], URZ, UR5 ;  /* 0x000000ff0c0073e9 */ /* 0x0001e20008200805 */
[----:B------:R-:W-:Y:S01]  /*9b40*/  NOP ;  /* 0x0000000000007918 */ /* 0x000fe20000000000 */
.L_x_15:
[----:B------:R-:W-:Y:S01]  /*9b50*/  UIADD3 UR13, UPT, UPT, UR13, 0x1, URZ ;  /* 0x000000010d0d7890 */ /* 0x000fe2000fffe0ff */
[----:B------:R-:W-:Y:S01]  /*9b60*/  IADD3 R89, P0, PT, R88, R89, RZ ;  /* 0x0000005958597210 */ /* 0x000fe20007f1e0ff */
[----:B------:R-:W-:Y:S01]  /*9b70*/  UIADD3 UR22, UPT, UPT, UR22, -0x1, URZ ;  /* 0xffffffff16167890 */ /* 0x000fe2000fffe0ff */
[----:B------:R-:W-:Y:S01]  /*9b80*/  VIADD R3, R3, 0xffffffc0 ;  /* 0xffffffc003037836 */ /* 0x000fe20000000000 */
[----:B------:R-:W-:Y:S01]  /*9b90*/  UISETP.GT.AND UP1, UPT, UR13, 0x1, UPT ;  /* 0x000000010d00788c */ /* 0x000fe2000bf24270 */
[----:B------:R-:W-:Y:S02]  /*9ba0*/  IMAD.U32 R92, RZ, RZ, UR4 ;  /* 0x00000004ff5c7e24 */ /* 0x000fe4000f8e00ff */
[----:B------:R-:W-:Y:S01]  /*9bb0*/  IMAD.X R91, R233, 0x1, R91, P0 ;  /* 0x00000001e95b7824 */ /* 0x000fe200000e065b */
[----:B0-----:R-:W-:Y:S02]  /*9bc0*/  USEL UR5, URZ, 0x1, !UP1 ;  /* 0x00000001ff057887 */ /* 0x001fe4000c800000 */
[----:B------:R-:W-:-:S02]  /*9bd0*/  USEL UR13, UR13, URZ, !UP1 ;  /* 0x000000ff0d0d7287 */ /* 0x000fc4000c800000 */
[----:B------:R-:W-:Y:S02]  /*9be0*/  UISETP.NE.U32.AND UP1, UPT, UR22, URZ, UPT ;  /* 0x000000ff1600728c */ /* 0x000fe4000bf25070 */
[----:B------:R-:W-:-:S07]  /*9bf0*/  ULOP3.LUT UR5, UR4, UR5, URZ, 0x3c, !UPT ;  /* 0x0000000504057292 */ /* 0x000fce000f8e3cff */
[----:B------:R-:W-:Y:S05]  /*9c00*/  BRA.U UP1, `(.L_x_16) ;  /* 0xffffffd101f07547 */ /* 0x000fea000b83ffff */
.L_x_13:
[----:B------:R-:W0:Y:S01]  /*9c10*/  LDC R93, c[0x0][0x3a0] ;  /* 0x0000e800ff5d7b82 */ /* 0x000e220000000800 */
[----:B------:R-:W1:Y:S01]  /*9c20*/  LDCU UR5, c[0x0][0x3b8] ;  /* 0x00007700ff0577ac */ /* 0x000e620008000800 */
[----:B------:R-:W2:Y:S01]  /*9c30*/  LDCU UR6, c[0x0][0x3b4] ;  /* 0x00007680ff0677ac */ /* 0x000ea20008000800 */
[----:B------:R-:W3:Y:S01]  /*9c40*/  LDCU.128 UR20, c[0x0][0x390] ;  /* 0x00007200ff1477ac */ /* 0x000ee20008000c00 */
[----:B-1----:R-:W-:-:S04]  /*9c50*/  IMAD R133, R0, UR5, RZ ;  /* 0x0000000500857c24 */ /* 0x002fc8000f8e02ff */
[----:B------:R-:W-:Y:S02]  /*9c60*/  VIADD R135, R133, UR5 ;  /* 0x0000000585877c36 */ /* 0x000fe40008000000 */
[----:B0-----:R-:W-:Y:S02]  /*9c70*/  VIADD R93, R93, 0x3f ;  /* 0x0000003f5d5d7836 */ /* 0x001fe40000000000 */
[----:B------:R-:W-:-:S03]  /*9c80*/  VIADD R137, R135, UR5 ;  /* 0x0000000587897c36 */ /* 0x000fc60008000000 */
[----:B------:R-:W-:-:S13]  /*9c90*/  ISETP.GE.AND P0, PT, R93, 0x40, PT ;  /* 0x000000405d00780c */ /* 0x000fda0003f06270 */
[----:B--23--:R-:W-:Y:S05]  /*9ca0*/  @!P0 BRA `(.L_x_17) ;  /* 0x0000000000108947 */ /* 0x00cfea0003800000 */
[----:B------:R-:W-:-:S06]  /*9cb0*/  USHF.L.U32 UR4, UR4, 0x1f, URZ ;  /* 0x0000001f04047899 */ /* 0x000fcc00080006ff */
[----:B------:R-:W-:-:S04]  /*9cc0*/  IMAD.U32 R2, RZ, RZ, UR4 ;  /* 0x00000004ff027e24 */ /* 0x000fc8000f8e00ff */
[----:B------:R-:W0:Y:S02]  /*9cd0*/  SYNCS.PHASECHK.TRANS64.TRYWAIT P0, [UR12], R2 ;  /* 0x00000002ff0075a7 */ /* 0x000e24000800110c */
[----:B0-----:R-:W-:Y:S05]  /*9ce0*/  @!P0 BRA `(.L_x_18) ;  /* 0x0000004800188947 */ /* 0x001fea0003800000 */
.L_x_17:
[----:B------:R-:W-:Y:S01]  /*9cf0*/  VIADD R139, R137, UR5 ;  /* 0x00000005898b7c36 */ /* 0x000fe20008000000 */
[----:B------:R-:W-:Y:S01]  /*9d00*/  BAR.SYNC.DEFER_BLOCKING 0x0 ;  /* 0x0000000000007b1d */ /* 0x000fe20000010000 */
[----:B------:R-:W-:Y:S01]  /*9d10*/  VIADD R2, R0, 0x2 ;  /* 0x0000000200027836 */ /* 0x000fe20000000000 */
[C---:B------:R-:W-:Y:S01]  /*9d20*/  ISETP.GE.AND P0, PT, R232.reuse, UR22, PT ;  /* 0x00000016e8007c0c */ /* 0x040fe2000bf06270 */
[----:B------:R-:W-:Y:S02]  /*9d30*/  VIADD R140, R139, UR5 ;  /* 0x000000058b8c7c36 */ /* 0x000fe40008000000 */
[----:B------:R-:W-:Y:S01]  /*9d40*/  IMAD R3, R232, UR6, RZ ;  /* 0x00000006e8037c24 */ /* 0x000fe2000f8e02ff */
[----:B------:R-:W-:Y:S01]  /*9d50*/  ISETP.LT.AND P4, PT, R2, UR23, !P0 ;  /* 0x0000001702007c0c */ /* 0x000fe2000c781270 */
[----:B------:R-:W-:Y:S01]  /*9d60*/  VIADD R141, R140, UR5 ;  /* 0x000000058c8d7c36 */ /* 0x000fe20008000000 */
[----:B------:R-:W0:Y:S01]  /*9d70*/  LDCU UR4, c[0x0][0x39c] ;  /* 0x00007380ff0477ac */ /* 0x000e220008000800 */
[C---:B------:R-:W-:Y:S01]  /*9d80*/  VIADD R132, R0.reuse, 0x1 ;  /* 0x0000000100847836 */ /* 0x040fe20000000000 */
[----:B------:R-:W-:Y:S01]  /*9d90*/  IADD3 R2, P5, PT, R3, UR20, RZ ;  /* 0x0000001403027c10 */ /* 0x000fe2000ffbe0ff */
[----:B------:R-:W-:Y:S01]  /*9da0*/  VIADD R143, R141, UR5 ;  /* 0x000000058d8f7c36 */ /* 0x000fe20008000000 */
[----:B------:R-:W1:Y:S01]  /*9db0*/  LDCU UR6, c[0x0][0x39c] ;  /* 0x00007380ff0677ac */ /* 0x000e620008000800 */
[----:B------:R-:W-:Y:S01]  /*9dc0*/  VIADD R195, R0, 0x4 ;  /* 0x0000000400c37836 */ /* 0x000fe20000000000 */
[----:B------:R-:W-:Y:S01]  /*9dd0*/  ISETP.LT.AND P2, PT, R132, UR23, !P0 ;  /* 0x0000001784007c0c */ /* 0x000fe2000c741270 */
[----:B------:R-:W-:Y:S01]  /*9de0*/  VIADD R146, R143, UR5 ;  /* 0x000000058f927c36 */ /* 0x000fe20008000000 */
[----:B------:R-:W-:Y:S01]  /*9df0*/  LEA.HI.X.SX32 R3, R3, UR21, 0x1, P5 ;  /* 0x0000001503037c11 */ /* 0x000fe2000a8f0eff */
[----:B------:R-:W-:Y:S01]  /*9e00*/  VIADD R132, R0, 0x3 ;  /* 0x0000000300847836 */ /* 0x000fe20000000000 */
[----:B------:R-:W2:Y:S01]  /*9e10*/  LDCU UR7, c[0x0][0x39c] ;  /* 0x00007380ff0777ac */ /* 0x000ea20008000800 */
[----:B------:R-:W-:-:S02]  /*9e20*/  VIADD R147, R146, UR5 ;  /* 0x0000000592937c36 */ /* 0x000fc40008000000 */
[----:B------:R-:W-:Y:S01]  /*9e30*/  VIADD R194, R0, 0x5 ;  /* 0x0000000500c27836 */ /* 0x000fe20000000000 */
[----:B------:R-:W-:Y:S01]  /*9e40*/  ISETP.LT.AND P1, PT, R132, UR23, !P0 ;  /* 0x0000001784007c0c */ /* 0x000fe2000c721270 */
[----:B------:R-:W-:Y:S01]  /*9e50*/  VIADD R149, R147, UR5 ;  /* 0x0000000593957c36 */ /* 0x000fe20008000000 */
[----:B------:R-:W3:Y:S02]  /*9e60*/  @!P3 SYNCS.CCTL.IV [UR10+0x6000] ;  /* 0x00600000ff00b9b1 */ /* 0x000ee4000800000a */
[----:B---3--:R-:W-:Y:S01]  /*9e70*/  BAR.SYNC.DEFER_BLOCKING 0x0 ;  /* 0x0000000000007b1d */ /* 0x008fe20000010000 */
[----:B------:R-:W-:Y:S01]  /*9e80*/  IADD3 R132, P6, PT, R135, R2, RZ ;  /* 0x0000000287847210 */ /* 0x000fe20007fde0ff */
[----:B------:R-:W-:-:S04]  /*9e90*/  VIADD R150, R149, UR5 ;  /* 0x0000000595967c36 */ /* 0x000fc80008000000 */
[----:B------:R-:W-:Y:S01]  /*9ea0*/  VIADD R151, R150, UR5 ;  /* 0x0000000596977c36 */ /* 0x000fe20008000000 */
[----:B------:R-:W3:Y:S03]  /*9eb0*/  LDTM.x128 R4, tmem[UR11] ;  /* 0x0000000b000479ee */ /* 0x000ee600083c0000 */
[----:B------:R-:W-:-:S04]  /*9ec0*/  VIADD R155, R151, UR5 ;  /* 0x00000005979b7c36 */ /* 0x000fc80008000000 */
[----:B------:R-:W-:-:S04]  /*9ed0*/  VIADD R158, R155, UR5 ;  /* 0x000000059b9e7c36 */ /* 0x000fc80008000000 */
[----:B------:R-:W-:-:S04]  /*9ee0*/  VIADD R159, R158, UR5 ;  /* 0x000000059e9f7c36 */ /* 0x000fc80008000000 */
[----:B------:R-:W-:Y:S01]  /*9ef0*/  VIADD R161, R159, UR5 ;  /* 0x000000059fa17c36 */ /* 0x000fe20008000000 */
[----:B------:R-:W4:Y:S01]  /*9f00*/  @!P3 SYNCS.CCTL.IV [UR10+0x6008] ;  /* 0x00600800ff00b9b1 */ /* 0x000f22000800000a */
[----:B------:R-:W-:Y:S02]  /*9f10*/  NOP ;  /* 0x0000000000007918 */ /* 0x000fe40000000000 */
[----:B------:R-:W-:-:S04]  /*9f20*/  VIADD R162, R161, UR5 ;  /* 0x00000005a1a27c36 */ /* 0x000fc80008000000 */
[----:B------:R-:W-:Y:S01]  /*9f30*/  VIADD R163, R162, UR5 ;  /* 0x00000005a2a37c36 */ /* 0x000fe20008000000 */
[----:B---3--:R-:W-:Y:S02]  /*9f40*/  F2FP.SATFINITE.E4M3.F32.PACK_AB_MERGE_C R193, R5, R4, RZ ;  /* 0x0000000405c1723e */ /* 0x008fe400048070ff */
[----:B------:R-:W-:Y:S01]  /*9f50*/  IADD3 R4, P5, PT, R133, R2, RZ ;  /* 0x0000000285047210 */ /* 0x000fe20007fbe0ff */
[----:B------:R-:W-:Y:S01]  /*9f60*/  VIADD R167, R163, UR5 ;  /* 0x00000005a3a77c36 */ /* 0x000fe20008000000 */
[----:B------:R-:W-:Y:S01]  /*9f70*/  F2FP.SATFINITE.E4M3.F32.PACK_AB_MERGE_C R7, R7, R6, RZ ;  /* 0x000000060707723e */ /* 0x000fe200048070ff */
[----:B------:R-:W-:Y:S01]  /*9f80*/  VIADD R6, R0, 0x6 ;  /* 0x0000000600067836 */ /* 0x000fe20000000000 */
[-C--:B------:R-:W-:Y:S01]  /*9f90*/  LEA.HI.X.SX32 R5, R133, R3.reuse, 0x1, P5 ;  /* 0x0000000385057211 */ /* 0x080fe200028f0eff */
[----:B------:R-:W-:Y:S01]  /*9fa0*/  VIADD R170, R167, UR5 ;  /* 0x00000005a7aa7c36 */ /* 0x000fe20008000000 */
[-C--:B------:R-:W-:Y:S02]  /*9fb0*/  IADD3 R134, P5, PT, R137, R2.reuse, RZ ;  /* 0x0000000289867210 */ /* 0x080fe40007fbe0ff */
[----:B------:R-:W-:Y:S01]  /*9fc0*/  LEA.HI.X.SX32 R133, R135, R3, 0x1, P6 ;  /* 0x0000000387857211 */ /* 0x000fe200030f0eff */
[----:B------:R-:W-:Y:S01]  /*9fd0*/  VIADD R171, R170, UR5 ;  /* 0x00000005aaab7c36 */ /* 0x000fe20008000000 */
[----:B------:R-:W-:-:S02]  /*9fe0*/  IADD3 R136, P6, PT, R139, R2, RZ ;  /* 0x000000028b887210 */ /* 0x000fc40007fde0ff */
[-C--:B------:R-:W-:Y:S01]  /*9ff0*/  LEA.HI.X.SX32 R135, R137, R3.reuse, 0x1, P5 ;  /* 0x0000000389877211 */ /* 0x080fe200028f0eff */
[----:B------:R-:W-:Y:S01]  /*a000*/  VIADD R173, R171, UR5 ;  /* 0x00000005abad7c36 */ /* 0x000fe20008000000 */
[CC--:B------:R-:W-:Y:S02]  /*a010*/  IADD3 R138, P5, PT, R140.reuse, R2.reuse, RZ ;  /* 0x000000028c8a7210 */ /* 0x0c0fe40007fbe0ff */
[-C--:B------:R-:W-:Y:S01]  /*a020*/  LEA.HI.X.SX32 R137, R139, R3.reuse, 0x1, P6 ;  /* 0x000000038b897211 */ /* 0x080fe200030f0eff */
[----:B------:R-:W-:Y:S01]  /*a030*/  VIADD R174, R173, UR5 ;  /* 0x00000005adae7c36 */ /* 0x000fe20008000000 */
[----:B------:R-:W-:Y:S02]  /*a040*/  LEA.HI.X.SX32 R139, R140, R3, 0x1, P5 ;  /* 0x000000038c8b7211 */ /* 0x000fe400028f0eff */
[-C--:B------:R-:W-:Y:S01]  /*a050*/  IADD3 R140, P3, PT, R141, R2.reuse, RZ ;  /* 0x000000028d8c7210 */ /* 0x080fe20007f7e0ff */
[----:B------:R-:W-:Y:S01]  /*a060*/  VIADD R175, R174, UR5 ;  /* 0x00000005aeaf7c36 */ /* 0x000fe20008000000 */
[----:B------:R-:W-:-:S02]  /*a070*/  IADD3 R144, P5, PT, R143, R2, RZ ;  /* 0x000000028f907210 */ /* 0x000fc40007fbe0ff */
[CC--:B------:R-:W-:Y:S01]  /*a080*/  IADD3 R142, P6, PT, R146.reuse, R2.reuse, RZ ;  /* 0x00000002928e7210 */ /* 0x0c0fe20007fde0ff */
[----:B------:R-:W-:Y:S01]  /*a090*/  VIADD R179, R175, UR5 ;  /* 0x00000005afb37c36 */ /* 0x000fe20008000000 */
[-C--:B------:R-:W-:Y:S02]  /*a0a0*/  LEA.HI.X.SX32 R141, R141, R3.reuse, 0x1, P3 ;  /* 0x000000038d8d7211 */ /* 0x080fe400018f0eff */
[-C--:B------:R-:W-:Y:S01]  /*a0b0*/  LEA.HI.X.SX32 R145, R143, R3.reuse, 0x1, P5 ;  /* 0x000000038f917211 */ /* 0x080fe200028f0eff */
[----:B------:R-:W-:Y:S01]  /*a0c0*/  VIADD R182, R179, UR5 ;  /* 0x00000005b3b67c36 */ /* 0x000fe20008000000 */
[----:B------:R-:W-:Y:S02]  /*a0d0*/  LEA.HI.X.SX32 R143, R146, R3, 0x1, P6 ;  /* 0x00000003928f7211 */ /* 0x000fe400030f0eff */
[-C--:B------:R-:W-:Y:S01]  /*a0e0*/  IADD3 R152, P3, PT, R147, R2.reuse, RZ ;  /* 0x0000000293987210 */ /* 0x080fe20007f7e0ff */
[----:B------:R-:W-:Y:S01]  /*a0f0*/  VIADD R183, R182, UR5 ;  /* 0x00000005b6b77c36 */ /* 0x000fe20008000000 */
[----:B------:R-:W-:-:S02]  /*a100*/  IADD3 R148, P5, PT, R149, R2, RZ ;  /* 0x0000000295947210 */ /* 0x000fc40007fbe0ff */
[-C--:B------:R-:W-:Y:S01]  /*a110*/  IADD3 R146, P6, PT, R150, R2.reuse, RZ ;  /* 0x0000000296927210 */ /* 0x080fe20007fde0ff */
        /* <DEDUP_REMOVED lines=11> */
[-C--:B------:R-:W-:Y:S02]  /*a1d0*/  LEA.HI.X.SX32 R155, R155, R3.reuse, 0x1, P5 ;  /* 0x000000039b9b7211 */ /* 0x080fe400028f0eff */
[----:B------:R-:W-:Y:S02]  /*a1e0*/  LEA.HI.X.SX32 R151, R158, R3, 0x1, P6 ;  /* 0x000000039e977211 */ /* 0x000fe400030f0eff */
[-C--:B------:R-:W-:Y:S02]  /*a1f0*/  IADD3 R164, P3, PT, R159, R2.reuse, RZ ;  /* 0x000000029fa47210 */ /* 0x080fe40007f7e0ff */
[----:B------:R-:W-:-:S02]  /*a200*/  IADD3 R160, P5, PT, R161, R2, RZ ;  /* 0x00000002a1a07210 */ /* 0x000fc40007fbe0ff */
[CC--:B------:R-:W-:Y:S02]  /*a210*/  IADD3 R158, P6, PT, R162.reuse, R2.reuse, RZ ;  /* 0x00000002a29e7210 */ /* 0x0c0fe40007fde0ff */
        /* <DEDUP_REMOVED lines=23> */
[----:B------:R-:W-:Y:S02]  /*a390*/  ISETP.LT.AND P6, PT, R0, UR23, !P0 ;  /* 0x0000001700007c0c */ /* 0x000fe4000c7c1270 */
[-C--:B------:R-:W-:Y:S02]  /*a3a0*/  LEA.HI.X.SX32 R185, R183, R3.reuse, 0x1, P3 ;  /* 0x00000003b7b97211 */ /* 0x080fe400018f0eff */
[-C--:B------:R-:W-:Y:S02]  /*a3b0*/  LEA.HI.X.SX32 R183, R186, R3.reuse, 0x1, P5 ;  /* 0x00000003bab77211 */ /* 0x080fe400028f0eff */
[-C--:B------:R-:W-:Y:S02]  /*a3c0*/  IADD3 R188, P5, PT, R189, R2.reuse, RZ ;  /* 0x00000002bdbc7210 */ /* 0x080fe40007fbe0ff */
[----:B------:R-:W-:Y:S02]  /*a3d0*/  IADD3 R190, P3, PT, R187, R2, RZ ;  /* 0x00000002bbbe7210 */ /* 0x000fe40007f7e0ff */
[----:B------:R-:W-:-:S02]  /*a3e0*/  LEA.HI.X.SX32 R189, R189, R3, 0x1, P5 ;  /* 0x00000003bdbd7211 */ /* 0x000fc400028f0eff */
[-C--:B------:R-:W-:Y:S01]  /*a3f0*/  LEA.HI.X.SX32 R191, R187, R3.reuse, 0x1, P3 ;  /* 0x00000003bbbf7211 */ /* 0x080fe200018f0eff */
[----:B------:R3:W-:Y:S01]  /*a400*/  @P6 STG.E.U8 desc[UR18][R4.64], R193 ;  /* 0x000000c104006986 */ /* 0x0007e2000c101112 */
[----:B------:R-:W-:Y:S02]  /*a410*/  ISETP.LT.AND P5, PT, R195, UR23, !P0 ;  /* 0x00000017c3007c0c */ /* 0x000fe4000c7a1270 */
[C---:B------:R-:W-:Y:S02]  /*a420*/  IADD3 R186, P3, PT, R192.reuse, R2, RZ ;  /* 0x00000002c0ba7210 */ /* 0x040fe40007f7e0ff */
[----:B------:R-:W-:Y:S02]  /*a430*/  PRMT R195, R193, 0x9910, RZ ;  /* 0x00009910c1c37816 */ /* 0x000fe400000000ff */
[C---:B------:R-:W-:Y:S01]  /*a440*/  LEA.HI.X.SX32 R187, R192.reuse, R3, 0x1, P3 ;  /* 0x00000003c0bb7211 */ /* 0x040fe200018f0eff */
[----:B------:R-:W-:Y:S01]  /*a450*/  VIADD R192, R192, UR5 ;  /* 0x00000005c0c07c36 */ /* 0x000fe20008000000 */
[----:B------:R-:W-:-:S02]  /*a460*/  SHF.R.S32.HI R195, RZ, 0x8, R195 ;  /* 0x00000008ffc37819 */ /* 0x000fc400000114c3 */
[----:B------:R-:W-:Y:S01]  /*a470*/  ISETP.LT.AND P6, PT, R6, UR23, !P0 ;  /* 0x0000001706007c0c */ /* 0x000fe2000c7c1270 */
[----:B------:R-:W-:Y:S01]  /*a480*/  VIADD R6, R0, 0x7 ;  /* 0x0000000700067836 */ /* 0x000fe20000000000 */
[----:B------:R-:W-:Y:S01]  /*a490*/  ISETP.LT.AND P3, PT, R194, UR23, !P0 ;  /* 0x00000017c2007c0c */ /* 0x000fe2000c761270 */
[----:B------:R-:W-:Y:S01]  /*a4a0*/  @P2 STG.E.U8 desc[UR18][R132.64], R195 ;  /* 0x000000c384002986 */ /* 0x000fe2000c101112 */
[----:B------:R-:W-:Y:S01]  /*a4b0*/  PRMT R194, R7, 0x9910, RZ ;  /* 0x0000991007c27816 */ /* 0x000fe200000000ff */
[----:B---3--:R-:W-:Y:S01]  /*a4c0*/  VIADD R4, R0, 0x9 ;  /* 0x0000000900047836 */ /* 0x008fe20000000000 */
[----:B------:R-:W-:Y:S01]  /*a4d0*/  ISETP.LT.AND P2, PT, R6, UR23, !P0 ;  /* 0x0000001706007c0c */ /* 0x000fe2000c741270 */
[----:B------:R3:W-:Y:S01]  /*a4e0*/  @P4 STG.E.U8 desc[UR18][R134.64], R7 ;  /* 0x0000000786004986 */ /* 0x0007e2000c101112 */
[----:B------:R-:W-:Y:S01]  /*a4f0*/  F2FP.SATFINITE.E4M3.F32.PACK_AB_MERGE_C R9, R9, R8, RZ ;  /* 0x000000080909723e */ /* 0x000fe200048070ff */
[----:B------:R-:W-:Y:S01]  /*a500*/  IMAD.MOV.U32 R6, RZ, RZ, R194 ;  /* 0x000000ffff067224 */ /* 0x000fe200078e00c2 */
[----:B------:R-:W-:Y:S01]  /*a510*/  F2FP.SATFINITE.E4M3.F32.PACK_AB_MERGE_C R11, R11, R10, RZ ;  /* 0x0000000a0b0b723e */ /* 0x000fe200048070ff */
[----:B------:R-:W-:Y:S01]  /*a520*/  VIADD R8, R0, 0x8 ;  /* 0x0000000800087836 */ /* 0x000fe20000000000 */
[----:B------:R-:W-:-:S02]  /*a530*/  F2FP.SATFINITE.E4M3.F32.PACK_AB_MERGE_C R13, R13, R12, RZ ;  /* 0x0000000c0d0d723e */ /* 0x000fc400048070ff */
[----:B------:R-:W-:Y:S02]  /*a540*/  SHF.R.S32.HI R5, RZ, 0x8, R6 ;  /* 0x00000008ff057819 */ /* 0x000fe40000011406 */
[----:B------:R-:W-:Y:S02]  /*a550*/  PRMT R6, R9, 0x9910, RZ ;  /* 0x0000991009067816 */ /* 0x000fe400000000ff */
[----:B------:R-:W-:Y:S01]  /*a560*/  ISETP.LT.AND P4, PT, R8, UR23, !P0 ;  /* 0x0000001708007c0c */ /* 0x000fe2000c781270 */
[----:B------:R5:W-:Y:S01]  /*a570*/  @P1 STG.E.U8 desc[UR18][R136.64], R5 ;  /* 0x0000000588001986 */ /* 0x000be2000c101112 */
[----:B------:R-:W-:Y:S01]  /*a580*/  ISETP.LT.AND P1, PT, R4, UR23, !P0 ;  /* 0x0000001704007c0c */ /* 0x000fe2000c721270 */
[----:B------:R-:W-:Y:S01]  /*a590*/  IMAD.MOV.U32 R4, RZ, RZ, R6 ;  /* 0x000000ffff047224 */ /* 0x000fe200078e0006 */
[----:B------:R-:W-:Y:S01]  /*a5a0*/  F2FP.SATFINITE.E4M3.F32.PACK_AB_MERGE_C R15, R15, R14, RZ ;  /* 0x0000000e0f0f723e */ /* 0x000fe200048070ff */
[C---:B------:R-:W-:Y:S01]  /*a5b0*/  VIADD R6, R0.reuse, 0xa ;  /* 0x0000000a00067836 */ /* 0x040fe20000000000 */
[----:B------:R-:W-:Y:S01]  /*a5c0*/  @P5 STG.E.U8 desc[UR18][R138.64], R9 ;  /* 0x000000098a005986 */ /* 0x000fe2000c101112 */
[----:B------:R-:W-:Y:S01]  /*a5d0*/  F2FP.SATFINITE.E4M3.F32.PACK_AB_MERGE_C R17, R17, R16, RZ ;  /* 0x000000101111723e */ /* 0x000fe200048070ff */
[C---:B------:R-:W-:Y:S01]  /*a5e0*/  VIADD R14, R0.reuse, 0x31 ;  /* 0x00000031000e7836 */ /* 0x040fe20000000000 */
[----:B---3--:R-:W-:Y:S01]  /*a5f0*/  SHF.R.S32.HI R7, RZ, 0x8, R4 ;  /* 0x00000008ff077819 */ /* 0x008fe20000011404 */
[----:B------:R-:W-:Y:S01]  /*a600*/  VIADD R4, R0, 0xb ;  /* 0x0000000b00047836 */ /* 0x000fe20000000000 */
[----:B------:R-:W-:-:S02]  /*a610*/  ISETP.LT.AND P5, PT, R6, UR23, !P0 ;  /* 0x0000001706007c0c */ /* 0x000fc4000c7a1270 */
[----:B------:R-:W-:Y:S01]  /*a620*/  PRMT R6, R11, 0x9910, RZ ;  /* 0x000099100b067816 */ /* 0x000fe200000000ff */
[----:B------:R3:W-:Y:S01]  /*a630*/  @P3 STG.E.U8 desc[UR18][R140.64], R7 ;  /* 0x000000078c003986 */ /* 0x0007e2000c101112 */
[----:B------:R-:W-:Y:S01]  /*a640*/  ISETP.LT.AND P3, PT, R4, UR23, !P0 ;  /* 0x0000001704007c0c */ /* 0x000fe2000c761270 */
[C---:B------:R-:W-:Y:S01]  /*a650*/  VIADD R4, R0.reuse, 0xc ;  /* 0x0000000c00047836 */ /* 0x040fe20000000000 */
[----:B------:R-:W-:Y:S01]  /*a660*/  F2FP.SATFINITE.E4M3.F32.PACK_AB_MERGE_C R19, R19, R18, RZ ;  /* 0x000000121313723e */ /* 0x000fe200048070ff */
[----:B-----5:R-:W-:Y:S01]  /*a670*/  IMAD.MOV.U32 R5, RZ, RZ, R6 ;  /* 0x000000ffff057224 */ /* 0x020fe200078e0006 */
[----:B------:R-:W-:Y:S01]  /*a680*/  @P6 STG.E.U8 desc[UR18][R144.64], R11 ;  /* 0x0000000b90006986 */ /* 0x000fe2000c101112 */
[----:B------:R-:W-:Y:S01]  /*a690*/  PRMT R6, R13, 0x9910, RZ ;  /* 0x000099100d067816 */ /* 0x000fe200000000ff */
[----:B------:R-:W-:Y:S01]  /*a6a0*/  VIADD R18, R0, 0x7e ;  /* 0x0000007e00127836 */ /* 0x000fe20000000000 */
[----:B------:R-:W-:Y:S01]  /*a6b0*/  ISETP.LT.AND P6, PT, R4, UR23, !P0 ;  /* 0x0000001704007c0c */ /* 0x000fe2000c7c1270 */
[----:B------:R-:W-:Y:S01]  /*a6c0*/  VIADD R4, R0, 0xd ;  /* 0x0000000d00047836 */ /* 0x000fe20000000000 */
[----:B------:R-:W-:Y:S01]  /*a6d0*/  SHF.R.S32.HI R5, RZ, 0x8, R5 ;  /* 0x00000008ff057819 */ /* 0x000fe20000011405 */
[----:B---3--:R-:W-:Y:S01]  /*a6e0*/  IMAD.MOV.U32 R7, RZ, RZ, R6 ;  /* 0x000000ffff077224 */ /* 0x008fe200078e0006 */
[----:B------:R-:W-:-:S03]  /*a6f0*/  PRMT R6, R15, 0x9910, RZ ;  /* 0x000099100f067816 */ /* 0x000fc600000000ff */
[----:B------:R3:W-:Y:S01]  /*a700*/  @P2 STG.E.U8 desc[UR18][R142.64], R5 ;  /* 0x000000058e002986 */ /* 0x0007e2000c101112 */
[----:B------:R-:W-:Y:S01]  /*a710*/  ISETP.LT.AND P2, PT, R4, UR23, !P0 ;  /* 0x0000001704007c0c */ /* 0x000fe2000c741270 */
[----:B------:R-:W-:Y:S01]  /*a720*/  VIADD R4, R0, 0xe ;  /* 0x0000000e00047836 */ /* 0x000fe20000000000 */
[----:B------:R-:W-:Y:S01]  /*a730*/  SHF.R.S32.HI R7, RZ, 0x8, R7 ;  /* 0x00000008ff077819 */ /* 0x000fe20000011407 */
[----:B------:R5:W-:Y:S01]  /*a740*/  @P4 STG.E.U8 desc[UR18][R152.64], R13 ;  /* 0x0000000d98004986 */ /* 0x000be2000c101112 */
[----:B------:R-:W-:Y:S02]  /*a750*/  F2FP.SATFINITE.E4M3.F32.PACK_AB_MERGE_C R21, R21, R20, RZ ;  /* 0x000000141515723e */ /* 0x000fe400048070ff */
[----:B------:R-:W-:Y:S01]  /*a760*/  ISETP.LT.AND P4, PT, R4, UR23, !P0 ;  /* 0x0000001704007c0c */ /* 0x000fe2000c781270 */
[----:B------:R-:W-:Y:S01]  /*a770*/  VIADD R4, R0, 0xf ;  /* 0x0000000f00047836 */ /* 0x000fe20000000000 */
[----:B------:R0:W-:Y:S01]  /*a780*/  @P1 STG.E.U8 desc[UR18][R148.64], R7 ;  /* 0x0000000794001986 */ /* 0x0001e2000c101112 */
[----:B------:R-:W-:Y:S01]  /*a790*/  F2FP.SATFINITE.E4M3.F32.PACK_AB_MERGE_C R23, R23, R22, RZ ;  /* 0x000000161717723e */ /* 0x000fe200048070ff */
[----:B---3--:R-:W-:-:S02]  /*a7a0*/  IMAD.MOV.U32 R5, RZ, RZ, R6 ;  /* 0x000000ffff057224 */ /* 0x008fc400078e0006 */
[----:B------:R-:W-:Y:S01]  /*a7b0*/  ISETP.LT.AND P1, PT, R4, UR23, !P0 ;  /* 0x0000001704007c0c */ /* 0x000fe2000c721270 */
[C---:B------:R-:W-:Y:S01]  /*a7c0*/  VIADD R4, R0.reuse, 0x10 ;  /* 0x0000001000047836 */ /* 0x040fe20000000000 */
[----:B------:R-:W-:Y:S01]  /*a7d0*/  @P5 STG.E.U8 desc[UR18][R146.64], R15 ;  /* 0x0000000f92005986 */ /* 0x000fe2000c101112 */
[----:B------:R-:W-:Y:S01]  /*a7e0*/  F2FP.SATFINITE.E4M3.F32.PACK_AB_MERGE_C R25, R25, R24, RZ ;  /* 0x000000181919723e */ /* 0x000fe200048070ff */
[C---:B------:R-:W-:Y:S01]  /*a7f0*/  VIADD R6, R0.reuse, 0x24 ;  /* 0x0000002400067836 */ /* 0x040fe20000000000 */
[----:B------:R-:W-:Y:S01]  /*a800*/  SHF.R.S32.HI R5, RZ, 0x8, R5 ;  /* 0x00000008ff057819 */ /* 0x000fe20000011405 */
[----:B-----5:R-:W-:Y:S01]  /*a810*/  VIADD R13, R0, 0x25 ;  /* 0x00000025000d7836 */ /* 0x020fe20000000000 */
[----:B------:R-:W-:Y:S01]  /*a820*/  ISETP.LT.AND P5, PT, R4, UR23, !P0 ;  /* 0x0000001704007c0c */ /* 0x000fe2000c7a1270 */
[----:B------:R-:W-:Y:S01]  /*a830*/  VIADD R4, R0, 0x11 ;  /* 0x0000001100047836 */ /* 0x000fe20000000000 */
[----:B0-----:R-:W-:Y:S01]  /*a840*/  PRMT R7, R17, 0x9910, RZ ;  /* 0x0000991011077816 */ /* 0x001fe200000000ff */
[----:B------:R0:W-:Y:S01]  /*a850*/  @P3 STG.E.U8 desc[UR18][R156.64], R5 ;  /* 0x000000059c003986 */ /* 0x0001e2000c101112 */
[----:B------:R-:W-:-:S02]  /*a860*/  F2FP.SATFINITE.E4M3.F32.PACK_AB_MERGE_C R27, R27, R26, RZ ;  /* 0x0000001a1b1b723e */ /* 0x000fc400048070ff */
[----:B------:R-:W-:Y:S01]  /*a870*/  ISETP.LT.AND P3, PT, R4, UR23, !P0 ;  /* 0x0000001704007c0c */ /* 0x000fe2000c761270 */
[----:B------:R-:W-:Y:S01]  /*a880*/  VIADD R4, R0, 0x12 ;  /* 0x0000001200047836 */ /* 0x000fe20000000000 */
[----:B------:R-:W-:Y:S01]  /*a890*/  @P6 STG.E.U8 desc[UR18][R154.64], R17 ;  /* 0x000000119a006986 */ /* 0x000fe2000c101112 */
[----:B------:R-:W-:Y:S02]  /*a8a0*/  SHF.R.S32.HI R7, RZ, 0x8, R7 ;  /* 0x00000008ff077819 */ /* 0x000fe40000011407 */
[----:B------:R-:W-:Y:S02]  /*a8b0*/  F2FP.SATFINITE.E4M3.F32.PACK_AB_MERGE_C R29, R29, R28, RZ ;  /* 0x0000001c1d1d723e */ /* 0x000fe400048070ff */
[----:B------:R-:W-:Y:S01]  /*a8c0*/  ISETP.LT.AND P6, PT, R4, UR4, !P0 ;  /* 0x0000000404007c0c */ /* 0x000fe2000c7c1270 */
[----:B------:R-:W3:Y:S01]  /*a8d0*/  LDCU UR4, c[0x0][0x39c] ;  /* 0x00007380ff0477ac */ /* 0x000ee20008000800 */
[----:B------:R-:W-:Y:S01]  /*a8e0*/  VIADD R4, R0, 0x13 ;  /* 0x0000001300047836 */ /* 0x000fe20000000000 */
[----:B------:R5:W-:Y:S01]  /*a8f0*/  @P2 STG.E.U8 desc[UR18][R150.64], R7 ;  /* 0x0000000796002986 */ /* 0x000be2000c101112 */
[----:B0-----:R-:W-:-:S02]  /*a900*/  PRMT R5, R19, 0x9910, RZ ;  /* 0x0000991013057816 */ /* 0x001fc400000000ff */
[----:B------:R-:W-:Y:S01]  /*a910*/  F2FP.SATFINITE.E4M3.F32.PACK_AB_MERGE_C R31, R31, R30, RZ ;  /* 0x0000001e1f1f723e */ /* 0x000fe200048070ff */
[----:B------:R-:W-:Y:S01]  /*a920*/  @P4 STG.E.U8 desc[UR18][R164.64], R19 ;  /* 0x00000013a4004986 */ /* 0x000fe2000c101112 */
[----:B-1----:R-:W-:Y:S01]  /*a930*/  ISETP.LT.AND P2, PT, R4, UR6, !P0 ;  /* 0x0000000604007c0c */ /* 0x002fe2000c741270 */
[----:B------:R-:W0:Y:S01]  /*a940*/  LDCU UR6, c[0x0][0x39c] ;  /* 0x00007380ff0677ac */ /* 0x000e220008000800 */
[----:B------:R-:W-:Y:S01]  /*a950*/  VIADD R4, R0, 0x14 ;  /* 0x0000001400047836 */ /* 0x000fe20000000000 */
[----:B------:R-:W-:Y:S02]  /*a960*/  SHF.R.S32.HI R5, RZ, 0x8, R5 ;  /* 0x00000008ff057819 */ /* 0x000fe40000011405 */
[----:B------:R-:W-:Y:S02]  /*a970*/  F2FP.SATFINITE.E4M3.F32.PACK_AB_MERGE_C R33, R33, R32, RZ ;  /* 0x000000202121723e */ /* 0x000fe400048070ff */
[----:B--2---:R-:W-:Y:S01]  /*a980*/  ISETP.LT.AND P4, PT, R4, UR7, !P0 ;  /* 0x0000000704007c0c */ /* 0x004fe2000c781270 */
[----:B------:R-:W1:Y:S01]  /*a990*/  LDCU UR7, c[0x0][0x39c] ;  /* 0x00007380ff0777ac */ /* 0x000e620008000800 */
[----:B------:R-:W-:Y:S01]  /*a9a0*/  VIADD R4, R0, 0x15 ;  /* 0x0000001500047836 */ /* 0x000fe20000000000 */
[----:B------:R2:W-:Y:S01]  /*a9b0*/  @P1 STG.E.U8 desc[UR18][R160.64], R5 ;  /* 0x00000005a0001986 */ /* 0x0005e2000c101112 */
[----:B-----5:R-:W-:-:S02]  /*a9c0*/  PRMT R7, R21, 0x9910, RZ ;  /* 0x0000991015077816 */ /* 0x020fc400000000ff */
[----:B------:R-:W-:Y:S01]  /*a9d0*/  F2FP.SATFINITE.E4M3.F32.PACK_AB_MERGE_C R35, R35, R34, RZ ;  /* 0x000000222323723e */ /* 0x000fe200048070ff */
[----:B------:R-:W-:Y:S01]  /*a9e0*/  @P5 STG.E.U8 desc[UR18][R158.64], R21 ;  /* 0x000000159e005986 */ /* 0x000fe2000c101112 */
[----:B---3--:R-:W-:Y:S01]  /*a9f0*/  ISETP.LT.AND P1, PT, R4, UR4, !P0 ;  /* 0x0000000404007c0c */ /* 0x008fe2000c721270 */
[----:B------:R-:W3:Y:S01]  /*aa00*/  LDCU UR4, c[0x0][0x39c] ;  /* 0x00007380ff0477ac */ /* 0x000ee20008000800 */
[----:B------:R-:W-:Y:S01]  /*aa10*/  VIADD R4, R0, 0x16 ;  /* 0x0000001600047836 */ /* 0x000fe20000000000 */
[----:B------:R-:W-:Y:S02]  /*aa20*/  SHF.R.S32.HI R7, RZ, 0x8, R7 ;  /* 0x00000008ff077819 */ /* 0x000fe40000011407 */
[----:B------:R-:W-:Y:S02]  /*aa30*/  PRMT R11, R35, 0x9910, RZ ;  /* 0x00009910230b7816 */ /* 0x000fe400000000ff */
[----:B0-----:R-:W-:Y:S01]  /*aa40*/  ISETP.LT.AND P5, PT, R4, UR6, !P0 ;  /* 0x0000000604007c0c */ /* 0x001fe2000c7a1270 */
[----:B------:R-:W0:Y:S01]  /*aa50*/  LDCU UR6, c[0x0][0x39c] ;  /* 0x00007380ff0677ac */ /* 0x000e220008000800 */
[----:B------:R-:W-:Y:S01]  /*aa60*/  VIADD R4, R0, 0x17 ;  /* 0x0000001700047836 */ /* 0x000fe20000000000 */
[----:B------:R5:W-:Y:S01]  /*aa70*/  @P3 STG.E.U8 desc[UR18][R168.64], R7 ;  /* 0x00000007a8003986 */ /* 0x000be2000c101112 */
[----:B--2---:R-:W-:-:S02]  /*aa80*/  PRMT R5, R23, 0x9910, RZ ;  /* 0x0000991017057816 */ /* 0x004fc400000000ff */
[----:B------:R-:W-:Y:S01]  /*aa90*/  SHF.R.S32.HI R11, RZ, 0x8, R11 ;  /* 0x00000008ff0b7819 */ /* 0x000fe2000001140b */
[----:B------:R-:W-:Y:S01]  /*aaa0*/  @P6 STG.E.U8 desc[UR18][R166.64], R23 ;  /* 0x00000017a6006986 */ /* 0x000fe2000c101112 */
[----:B-1----:R-:W-:Y:S01]  /*aab0*/  ISETP.LT.AND P3, PT, R4, UR7, !P0 ;  /* 0x0000000704007c0c */ /* 0x002fe2000c761270 */
[----:B------:R-:W1:Y:S01]  /*aac0*/  LDCU UR7, c[0x0][0x39c] ;  /* 0x00007380ff0777ac */ /* 0x000e620008000800 */
[----:B------:R-:W-:Y:S01]  /*aad0*/  VIADD R4, R0, 0x18 ;  /* 0x0000001800047836 */ /* 0x000fe20000000000 */
[----:B------:R-:W-:Y:S02]  /*aae0*/  SHF.R.S32.HI R5, RZ, 0x8, R5 ;  /* 0x00000008ff057819 */ /* 0x000fe40000011405 */
[----:B------:R-:W-:Y:S02]  /*aaf0*/  F2FP.SATFINITE.E4M3.F32.PACK_AB_MERGE_C R37, R37, R36, RZ ;  /* 0x000000242525723e */ /* 0x000fe400048070ff */
[----:B---3--:R-:W-:Y:S01]  /*ab00*/  ISETP.LT.AND P6, PT, R4, UR4, !P0 ;  /* 0x0000000404007c0c */ /* 0x008fe2000c7c1270 */
[----:B------:R-:W2:Y:S01]  /*ab10*/  LDCU UR4, c[0x0][0x39c] ;  /* 0x00007380ff0477ac */ /* 0x000ea20008000800 */
[----:B------:R-:W-:Y:S01]  /*ab20*/  VIADD R4, R0, 0x19 ;  /* 0x0000001900047836 */ /* 0x000fe20000000000 */
[----:B------:R3:W-:Y:S01]  /*ab30*/  @P2 STG.E.U8 desc[UR18][R162.64], R5 ;  /* 0x00000005a2002986 */ /* 0x0007e2000c101112 */
[----:B-----5:R-:W-:-:S02]  /*ab40*/  PRMT R7, R25, 0x9910, RZ ;  /* 0x0000991019077816 */ /* 0x020fc400000000ff */
[----:B------:R-:W-:Y:S01]  /*ab50*/  PRMT R12, R37, 0x9910, RZ ;  /* 0x00009910250c7816 */ /* 0x000fe200000000ff */
[----:B------:R-:W-:Y:S01]  /*ab60*/  @P4 STG.E.U8 desc[UR18][R176.64], R25 ;  /* 0x00000019b0004986 */ /* 0x000fe2000c101112 */
[----:B0-----:R-:W-:Y:S01]  /*ab70*/  ISETP.LT.AND P2, PT, R4, UR6, !P0 ;  /* 0x0000000604007c0c */ /* 0x001fe2000c741270 */
[----:B------:R-:W0:Y:S01]  /*ab80*/  LDCU UR6, c[0x0][0x39c] ;  /* 0x00007380ff0677ac */ /* 0x000e220008000800 */
[----:B------:R-:W-:Y:S01]  /*ab90*/  VIADD R4, R0, 0x1a ;  /* 0x0000001a00047836 */ /* 0x000fe20000000000 */
[----:B------:R-:W-:Y:S02]  /*aba0*/  SHF.R.S32.HI R7, RZ, 0x8, R7 ;  /* 0x00000008ff077819 */ /* 0x000fe40000011407 */
[----:B------:R-:W-:Y:S02]  /*abb0*/  F2FP.SATFINITE.E4M3.F32.PACK_AB_MERGE_C R39, R39, R38, RZ ;  /* 0x000000262727723e */ /* 0x000fe400048070ff */
[----:B-1----:R-:W-:Y:S01]  /*abc0*/  ISETP.LT.AND P4, PT, R4, UR7, !P0 ;  /* 0x0000000704007c0c */ /* 0x002fe2000c781270 */
[----:B------:R-:W1:Y:S01]  /*abd0*/  LDCU UR7, c[0x0][0x39c] ;  /* 0x00007380ff0777ac */ /* 0x000e620008000800 */
[----:B------:R-:W-:Y:S01]  /*abe0*/  VIADD R4, R0, 0x1b ;  /* 0x0000001b00047836 */ /* 0x000fe20000000000 */
[----:B------:R5:W-:Y:S01]  /*abf0*/  @P1 STG.E.U8 desc[UR18][R172.64], R7 ;  /* 0x00000007ac001986 */ /* 0x000be2000c101112 */
[----:B---3--:R-:W-:-:S02]  /*ac00*/  PRMT R5, R27, 0x9910, RZ ;  /* 0x000099101b057816 */ /* 0x008fc400000000ff */
[----:B------:R-:W-:Y:S01]  /*ac10*/  F2FP.SATFINITE.E4M3.F32.PACK_AB_MERGE_C R41, R41, R40, RZ ;  /* 0x000000282929723e */ /* 0x000fe200048070ff */
[----:B------:R-:W-:Y:S01]  /*ac20*/  @P5 STG.E.U8 desc[UR18][R170.64], R27 ;  /* 0x0000001baa005986 */ /* 0x000fe2000c101112 */
[----:B--2---:R-:W-:Y:S01]  /*ac30*/  ISETP.LT.AND P1, PT, R4, UR4, !P0 ;  /* 0x0000000404007c0c */ /* 0x004fe2000c721270 */
[----:B------:R-:W2:Y:S01]  /*ac40*/  LDCU UR4, c[0x0][0x39c] ;  /* 0x00007380ff0477ac */ /* 0x000ea20008000800 */
[----:B------:R-:W-:Y:S01]  /*ac50*/  VIADD R4, R0, 0x1c ;  /* 0x0000001c00047836 */ /* 0x000fe20000000000 */
[----:B------:R-:W-:Y:S02]  /*ac60*/  SHF.R.S32.HI R5, RZ, 0x8, R5 ;  /* 0x00000008ff057819 */ /* 0x000fe40000011405 */
[----:B------:R-:W-:Y:S02]  /*ac70*/  F2FP.SATFINITE.E4M3.F32.PACK_AB_MERGE_C R43, R43, R42, RZ ;  /* 0x0000002a2b2b723e */ /* 0x000fe400048070ff */
[----:B0-----:R-:W-:Y:S01]  /*ac80*/  ISETP.LT.AND P5, PT, R4, UR6, !P0 ;  /* 0x0000000604007c0c */ /* 0x001fe2000c7a1270 */
[----:B------:R-:W0:Y:S01]  /*ac90*/  LDCU UR6, c[0x0][0x39c] ;  /* 0x00007380ff0677ac */ /* 0x000e220008000800 */
[----:B------:R-:W-:Y:S01]  /*aca0*/  VIADD R4, R0, 0x1d ;  /* 0x0000001d00047836 */ /* 0x000fe20000000000 */
[----:B------:R3:W-:Y:S01]  /*acb0*/  @P3 STG.E.U8 desc[UR18][R180.64], R5 ;  /* 0x00000005b4003986 */ /* 0x0007e2000c101112 */
[----:B-----5:R-:W-:-:S02]  /*acc0*/  PRMT R7, R29, 0x9910, RZ ;  /* 0x000099101d077816 */ /* 0x020fc400000000ff */
[----:B------:R-:W-:Y:S01]  /*acd0*/  F2FP.SATFINITE.E4M3.F32.PACK_AB_MERGE_C R45, R45, R44, RZ ;  /* 0x0000002c2d2d723e */ /* 0x000fe200048070ff */
[----:B------:R-:W-:Y:S01]  /*ace0*/  @P6 STG.E.U8 desc[UR18][R178.64], R29 ;  /* 0x0000001db2006986 */ /* 0x000fe2000c101112 */
[----:B-1----:R-:W-:Y:S01]  /*acf0*/  ISETP.LT.AND P3, PT, R4, UR7, !P0 ;  /* 0x0000000704007c0c */ /* 0x002fe2000c761270 */
[----:B------:R-:W1:Y:S01]  /*ad00*/  LDCU UR7, c[0x0][0x39c] ;  /* 0x00007380ff0777ac */ /* 0x000e620008000800 */
[----:B------:R-:W-:Y:S01]  /*ad10*/  VIADD R4, R0, 0x1e ;  /* 0x0000001e00047836 */ /* 0x000fe20000000000 */
[----:B------:R-:W-:Y:S02]  /*ad20*/  SHF.R.S32.HI R7, RZ, 0x8, R7 ;  /* 0x00000008ff077819 */ /* 0x000fe40000011407 */
[----:B------:R-:W-:Y:S02]  /*ad30*/  F2FP.SATFINITE.E4M3.F32.PACK_AB_MERGE_C R47, R47, R46, RZ ;  /* 0x0000002e2f2f723e */ /* 0x000fe400048070ff */
[----:B--2---:R-:W-:Y:S01]  /*ad40*/  ISETP.LT.AND P6, PT, R4, UR4, !P0 ;  /* 0x0000000404007c0c */ /* 0x004fe2000c7c1270 */
[----:B------:R-:W2:Y:S01]  /*ad50*/  LDCU UR4, c[0x0][0x39c] ;  /* 0x00007380ff0477ac */ /* 0x000ea20008000800 */
[----:B------:R-:W-:Y:S01]  /*ad60*/  VIADD R4, R0, 0x1f ;  /* 0x0000001f00047836 */ /* 0x000fe20000000000 */
[----:B------:R5:W-:Y:S01]  /*ad70*/  @P2 STG.E.U8 desc[UR18][R174.64], R7 ;  /* 0x00000007ae002986 */ /* 0x000be2000c101112 */
[----:B---3--:R-:W-:-:S02]  /*ad80*/  PRMT R5, R31, 0x9910, RZ ;  /* 0x000099101f057816 */ /* 0x008fc400000000ff */
[----:B------:R-:W-:Y:S01]  /*ad90*/  F2FP.SATFINITE.E4M3.F32.PACK_AB_MERGE_C R49, R49, R48, RZ ;  /* 0x000000303131723e */ /* 0x000fe200048070ff */
[----:B------:R-:W-:Y:S01]  /*ada0*/  @P4 STG.E.U8 desc[UR18][R184.64], R31 ;  /* 0x0000001fb8004986 */ /* 0x000fe2000c101112 */
[----:B0-----:R-:W-:Y:S01]  /*adb0*/  ISETP.LT.AND P2, PT, R4, UR6, !P0 ;  /* 0x0000000604007c0c */ /* 0x001fe2000c741270 */
[----:B------:R-:W-:Y:S01]  /*adc0*/  VIADD R4, R0, 0x20 ;  /* 0x0000002000047836 */ /* 0x000fe20000000000 */
[----:B------:R-:W0:Y:S01]  /*add0*/  LDCU UR6, c[0x0][0x39c] ;  /* 0x00007380ff0677ac */ /* 0x000e220008000800 */
[----:B------:R-:W-:Y:S02]  /*ade0*/  SHF.R.S32.HI R5, RZ, 0x8, R5 ;  /* 0x00000008ff057819 */ /* 0x000fe40000011405 */
[----:B------:R-:W-:Y:S02]  /*adf0*/  F2FP.SATFINITE.E4M3.F32.PACK_AB_MERGE_C R51, R51, R50, RZ ;  /* 0x000000323333723e */ /* 0x000fe400048070ff */
[----:B-1----:R-:W-:Y:S01]  /*ae00*/  ISETP.LT.AND P4, PT, R4, UR7, !P0 ;  /* 0x0000000704007c0c */ /* 0x002fe2000c781270 */
[----:B------:R-:W1:Y:S01]  /*ae10*/  LDCU UR7, c[0x0][0x39c] ;  /* 0x00007380ff0777ac */ /* 0x000e620008000800 */
[----:B------:R-:W-:Y:S01]  /*ae20*/  VIADD R4, R0, 0x21 ;  /* 0x0000002100047836 */ /* 0x000fe20000000000 */
[----:B------:R3:W-:Y:S01]  /*ae30*/  @P1 STG.E.U8 desc[UR18][R182.64], R5 ;  /* 0x00000005b6001986 */ /* 0x0007e2000c101112 */
[----:B-----5:R-:W-:-:S02]  /*ae40*/  PRMT R7, R33, 0x9910, RZ ;  /* 0x0000991021077816 */ /* 0x020fc400000000ff */
[----:B------:R-:W-:Y:S01]  /*ae50*/  F2FP.SATFINITE.E4M3.F32.PACK_AB_MERGE_C R53, R53, R52, RZ ;  /* 0x000000343535723e */ /* 0x000fe200048070ff */
[----:B------:R-:W-:Y:S01]  /*ae60*/  @P5 STG.E.U8 desc[UR18][R190.64], R33 ;  /* 0x00000021be005986 */ /* 0x000fe2000c101112 */
[----:B--2---:R-:W-:Y:S01]  /*ae70*/  ISETP.LT.AND P1, PT, R4, UR4, !P0 ;  /* 0x0000000404007c0c */ /* 0x004fe2000c721270 */
[----:B------:R-:W2:Y:S01]  /*ae80*/  LDCU UR4, c[0x0][0x39c] ;  /* 0x00007380ff0477ac */ /* 0x000ea20008000800 */
[C---:B------:R-:W-:Y:S01]  /*ae90*/  VIADD R4, R0.reuse, 0x22 ;  /* 0x0000002200047836 */ /* 0x040fe20000000000 */
[----:B------:R-:W-:Y:S02]  /*aea0*/  SHF.R.S32.HI R7, RZ, 0x8, R7 ;  /* 0x00000008ff077819 */ /* 0x000fe40000011407 */
[----:B------:R-:W-:Y:S01]  /*aeb0*/  F2FP.SATFINITE.E4M3.F32.PACK_AB_MERGE_C R55, R55, R54, RZ ;  /* 0x000000363737723e */ /* 0x000fe200048070ff */
[----:B---3--:R-:W-:Y:S01]  /*aec0*/  VIADD R5, R0, 0x23 ;  /* 0x0000002300057836 */ /* 0x008fe20000000000 */
[----:B0-----:R-:W-:Y:S01]  /*aed0*/  ISETP.LT.AND P5, PT, R4, UR6, !P0 ;  /* 0x0000000604007c0c */ /* 0x001fe2000c7a1270 */
[----:B------:R0:W-:Y:S01]  /*aee0*/  @P3 STG.E.U8 desc[UR18][R188.64], R7 ;  /* 0x00000007bc003986 */ /* 0x0001e2000c101112 */
[C---:B------:R-:W-:Y:S01]  /*aef0*/  IADD3 R4, P3, PT, R192.reuse, R2, RZ ;  /* 0x00000002c0047210 */ /* 0x040fe20007f7e0ff */
[----:B------:R-:W3:Y:S01]  /*af00*/  LDCU UR6, c[0x0][0x39c] ;  /* 0x00007380ff0677ac */ /* 0x000ee20008000800 */
[----:B------:R-:W-:Y:S01]  /*af10*/  F2FP.SATFINITE.E4M3.F32.PACK_AB_MERGE_C R57, R57, R56, RZ ;  /* 0x000000383939723e */ /* 0x000fe200048070ff */
[----:B------:R-:W-:Y:S01]  /*af20*/  @P6 STG.E.U8 desc[UR18][R186.64], R35 ;  /* 0x00000023ba006986 */ /* 0x000fe2000c101112 */
[----:B-1----:R-:W-:Y:S01]  /*af30*/  ISETP.LT.AND P6, PT, R5, UR7, !P0 ;  /* 0x0000000705007c0c */ /* 0x002fe2000c7c1270 */
[----:B------:R-:W1:Y:S01]  /*af40*/  LDCU UR7, c[0x0][0x39c] ;  /* 0x00007380ff0777ac */ /* 0x000e620008000800 */
[C---:B------:R-:W-:Y:S01]  /*af50*/  LEA.HI.X.SX32 R5, R192.reuse, R3, 0x1, P3 ;  /* 0x00000003c0057211 */ /* 0x040fe200018f0eff */
[----:B------:R-:W-:Y:S01]  /*af60*/  VIADD R192, R192, UR5 ;  /* 0x00000005c0c07c36 */ /* 0x000fe20008000000 */
[----:B------:R-:W-:-:S02]  /*af70*/  F2FP.SATFINITE.E4M3.F32.PACK_AB_MERGE_C R59, R59, R58, RZ ;  /* 0x0000003a3b3b723e */ /* 0x000fc400048070ff */
[----:B--2---:R-:W-:Y:S01]  /*af80*/  ISETP.LT.AND P3, PT, R6, UR4, !P0 ;  /* 0x0000000406007c0c */ /* 0x004fe2000c761270 */
[----:B------:R2:W-:Y:S01]  /*af90*/  @P2 STG.E.U8 desc[UR18][R4.64], R11 ;  /* 0x0000000b04002986 */ /* 0x0005e2000c101112 */
[----:B------:R-:W5:Y:S01]  /*afa0*/  LDCU UR4, c[0x0][0x39c] ;  /* 0x00007380ff0477ac */ /* 0x000f620008000800 */
[C---:B------:R-:W-:Y:S01]  /*afb0*/  IADD3 R6, P2, PT, R192.reuse, R2, RZ ;  /* 0x00000002c0067210 */ /* 0x040fe20007f5e0ff */
[C---:B------:R-:W-:Y:S01]  /*afc0*/  VIADD R10, R192.reuse, UR5 ;  /* 0x00000005c00a7c36 */ /* 0x040fe20008000000 */
[----:B------:R-:W-:Y:S02]  /*afd0*/  F2FP.SATFINITE.E4M3.F32.PACK_AB_MERGE_C R61, R61, R60, RZ ;  /* 0x0000003c3d3d723e */ /* 0x000fe400048070ff */
[-C--:B0-----:R-:W-:Y:S02]  /*afe0*/  LEA.HI.X.SX32 R7, R192, R3.reuse, 0x1, P2 ;  /* 0x00000003c0077211 */ /* 0x081fe400010f0eff */
[C---:B------:R-:W-:Y:S02]  /*aff0*/  IADD3 R8, P2, PT, R10.reuse, R2, RZ ;  /* 0x000000020a087210 */ /* 0x040fe40007f5e0ff */
[----:B------:R-:W-:Y:S01]  /*b000*/  F2FP.SATFINITE.E4M3.F32.PACK_AB_MERGE_C R63, R63, R62, RZ ;  /* 0x0000003e3f3f723e */ /* 0x000fe200048070ff */
[----:B------:R0:W-:Y:S01]  /*b010*/  @P4 STG.E.U8 desc[UR18][R6.64], R37 ;  /* 0x0000002506004986 */ /* 0x0001e2000c101112 */
[C---:B------:R-:W-:Y:S01]  /*b020*/  LEA.HI.X.SX32 R9, R10.reuse, R3, 0x1, P2 ;  /* 0x000000030a097211 */ /* 0x040fe200010f0eff */
[----:B------:R-:W-:Y:S01]  /*b030*/  VIADD R10, R10, UR5 ;  /* 0x000000050a0a7c36 */ /* 0x000fe20008000000 */
[----:B--2---:R-:W-:Y:S01]  /*b040*/  SHF.R.S32.HI R11, RZ, 0x8, R12 ;  /* 0x00000008ff0b7819 */ /* 0x004fe2000001140c */
[C---:B------:R-:W-:Y:S01]  /*b050*/  VIADD R5, R0.reuse, 0x26 ;  /* 0x0000002600057836 */ /* 0x040fe20000000000 */
[----:B------:R-:W-:Y:S01]  /*b060*/  F2FP.SATFINITE.E4M3.F32.PACK_AB_MERGE_C R65, R65, R64, RZ ;  /* 0x000000404141723e */ /* 0x000fe200048070ff */
[----:B------:R-:W-:Y:S01]  /*b070*/  VIADD R12, R0, 0x27 ;  /* 0x00000027000c7836 */ /* 0x000fe20000000000 */
[----:B------:R-:W-:Y:S01]  /*b080*/  F2FP.SATFINITE.E4M3.F32.PACK_AB_MERGE_C R67, R67, R66, RZ ;  /* 0x000000424343723e */ /* 0x000fe200048070ff */
[----:B------:R2:W-:Y:S01]  /*b090*/  @P1 STG.E.U8 desc[UR18][R8.64], R11 ;  /* 0x0000000b08001986 */ /* 0x0005e2000c101112 */
[----:B------:R-:W-:-:S02]  /*b0a0*/  IADD3 R4, P1, PT, R10, R2, RZ ;  /* 0x000000020a047210 */ /* 0x000fc40007f3e0ff */
[----:B-----5:R-:W-:Y:S01]  /*b0b0*/  ISETP.LT.AND P2, PT, R13, UR4, !P0 ;  /* 0x000000040d007c0c */ /* 0x020fe2000c741270 */
[----:B------:R-:W5:Y:S01]  /*b0c0*/  LDCU UR4, c[0x0][0x39c] ;  /* 0x00007380ff0477ac */ /* 0x000f620008000800 */
[----:B---3--:R-:W-:Y:S02]  /*b0d0*/  ISETP.LT.AND P4, PT, R5, UR6, !P0 ;  /* 0x0000000605007c0c */ /* 0x008fe4000c781270 */
[CC--:B------:R-:W-:Y:S01]  /*b0e0*/  LEA.HI.X.SX32 R5, R10.reuse, R3.reuse, 0x1, P1 ;  /* 0x000000030a057211 */ /* 0x0c0fe200008f0eff */
[----:B------:R-:W-:Y:S01]  /*b0f0*/  VIADD R10, R10, UR5 ;  /* 0x000000050a0a7c36 */ /* 0x000fe20008000000 */
[----:B------:R-:W-:Y:S01]  /*b100*/  PRMT R13, R39, 0x9910, RZ ;  /* 0x00009910270d7816 */ /* 0x000fe200000000ff */
[----:B------:R-:W3:Y:S01]  /*b110*/  LDCU UR6, c[0x0][0x39c] ;  /* 0x00007380ff0677ac */ /* 0x000ee20008000800 */
[----:B-1----:R-:W-:Y:S01]  /*b120*/  ISETP.LT.AND P1, PT, R12, UR7, !P0 ;  /* 0x000000070c007c0c */ /* 0x002fe2000c721270 */
[----:B------:R1:W-:Y:S01]  /*b130*/  @P5 STG.E.U8 desc[UR18][R4.64], R39 ;  /* 0x0000002704005986 */ /* 0x0003e2000c101112 */
[CC--:B0-----:R-:W-:Y:S01]  /*b140*/  IADD3 R6, P5, PT, R10.reuse, R2.reuse, RZ ;  /* 0x000000020a067210 */ /* 0x0c1fe20007fbe0ff */
[C---:B--2---:R-:W-:Y:S01]  /*b150*/  VIADD R11, R10.reuse, UR5 ;  /* 0x000000050a0b7c36 */ /* 0x044fe20008000000 */
[----:B------:R-:W-:Y:S01]  /*b160*/  SHF.R.S32.HI R13, RZ, 0x8, R13 ;  /* 0x00000008ff0d7819 */ /* 0x000fe2000001140d */
[----:B------:R-:W0:Y:S01]  /*b170*/  LDCU UR7, c[0x0][0x39c] ;  /* 0x00007380ff0777ac */ /* 0x000e220008000800 */
[-C--:B------:R-:W-:Y:S01]  /*b180*/  LEA.HI.X.SX32 R7, R10, R3.reuse, 0x1, P5 ;  /* 0x000000030a077211 */ /* 0x080fe200028f0eff */
[C---:B------:R-:W-:Y:S01]  /*b190*/  VIADD R10, R0.reuse, 0x28 ;  /* 0x00000028000a7836 */ /* 0x040fe20000000000 */
[----:B------:R-:W-:Y:S01]  /*b1a0*/  IADD3 R8, P5, PT, R11, R2, RZ ;  /* 0x000000020b087210 */ /* 0x000fe20007fbe0ff */
[----:B------:R-:W-:Y:S01]  /*b1b0*/  VIADD R12, R0, 0x29 ;  /* 0x00000029000c7836 */ /* 0x000fe20000000000 */
[----:B------:R-:W-:Y:S01]  /*b1c0*/  F2FP.SATFINITE.E4M3.F32.PACK_AB_MERGE_C R69, R69, R68, RZ ;  /* 0x000000444545723e */ /* 0x000fe200048070ff */
[----:B------:R2:W-:Y:S01]  /*b1d0*/  @P6 STG.E.U8 desc[UR18][R6.64], R13 ;  /* 0x0000000d06006986 */ /* 0x0005e2000c101112 */
[C---:B------:R-:W-:Y:S01]  /*b1e0*/  LEA.HI.X.SX32 R9, R11.reuse, R3, 0x1, P5 ;  /* 0x000000030b097211 */ /* 0x040fe200028f0eff */
[----:B------:R-:W-:Y:S01]  /*b1f0*/  VIADD R11, R11, UR5 ;  /* 0x000000050b0b7c36 */ /* 0x000fe20008000000 */
[----:B-----5:R-:W-:Y:S01]  /*b200*/  ISETP.LT.AND P5, PT, R10, UR4, !P0 ;  /* 0x000000040a007c0c */ /* 0x020fe2000c7a1270 */
[----:B------:R-:W5:Y:S01]  /*b210*/  LDCU UR4, c[0x0][0x39c] ;  /* 0x00007380ff0477ac */ /* 0x000f620008000800 */
[----:B------:R-:W-:Y:S01]  /*b220*/  PRMT R10, R41, 0x9910, RZ ;  /* 0x00009910290a7816 */ /* 0x000fe200000000ff */
[----:B------:R0:W-:Y:S01]  /*b230*/  @P3 STG.E.U8 desc[UR18][R8.64], R41 ;  /* 0x0000002908003986 */ /* 0x0001e2000c101112 */
[----:B-1----:R-:W-:-:S02]  /*b240*/  IADD3 R4, P3, PT, R11, R2, RZ ;  /* 0x000000020b047210 */ /* 0x002fc40007f7e0ff */
[----:B------:R-:W-:Y:S02]  /*b250*/  F2FP.SATFINITE.E4M3.F32.PACK_AB_MERGE_C R71, R71, R70, RZ ;  /* 0x000000464747723e */ /* 0x000fe400048070ff */
[CC--:B------:R-:W-:Y:S01]  /*b260*/  LEA.HI.X.SX32 R5, R11.reuse, R3.reuse, 0x1, P3 ;  /* 0x000000030b057211 */ /* 0x0c0fe200018f0eff */
[----:B------:R-:W-:Y:S01]  /*b270*/  VIADD R11, R11, UR5 ;  /* 0x000000050b0b7c36 */ /* 0x000fe20008000000 */
[----:B--2---:R-:W-:Y:S02]  /*b280*/  SHF.R.S32.HI R13, RZ, 0x8, R10 ;  /* 0x00000008ff0d7819 */ /* 0x004fe4000001140a */
[----:B---3--:R-:W-:Y:S01]  /*b290*/  ISETP.LT.AND P3, PT, R12, UR6, !P0 ;  /* 0x000000060c007c0c */ /* 0x008fe2000c761270 */
[----:B------:R-:W1:Y:S01]  /*b2a0*/  LDCU UR6, c[0x0][0x39c] ;  /* 0x00007380ff0677ac */ /* 0x000e620008000800 */
[C---:B------:R-:W-:Y:S01]  /*b2b0*/  VIADD R10, R11.reuse, UR5 ;  /* 0x000000050b0a7c36 */ /* 0x040fe20008000000 */
[----:B------:R2:W-:Y:S01]  /*b2c0*/  @P2 STG.E.U8 desc[UR18][R4.64], R13 ;  /* 0x0000000d04002986 */ /* 0x0005e2000c101112 */
[----:B------:R-:W-:Y:S01]  /*b2d0*/  IADD3 R6, P2, PT, R11, R2, RZ ;  /* 0x000000020b067210 */ /* 0x000fe20007f5e0ff */
[C---:B0-----:R-:W-:Y:S01]  /*b2e0*/  VIADD R8, R0.reuse, 0x2a ;  /* 0x0000002a00087836 */ /* 0x041fe20000000000 */
[----:B------:R-:W-:Y:S01]  /*b2f0*/  PRMT R12, R43, 0x9910, RZ ;  /* 0x000099102b0c7816 */ /* 0x000fe200000000ff */
[----:B------:R-:W-:Y:S01]  /*b300*/  VIADD R9, R0, 0x2b ;  /* 0x0000002b00097836 */ /* 0x000fe20000000000 */
[----:B------:R-:W-:-:S02]  /*b310*/  LEA.HI.X.SX32 R7, R11, R3, 0x1, P2 ;  /* 0x000000030b077211 */ /* 0x000fc400010f0eff */
[----:B-----5:R-:W-:Y:S01]  /*b320*/  ISETP.LT.AND P2, PT, R8, UR4, !P0 ;  /* 0x0000000408007c0c */ /* 0x020fe2000c741270 */
[----:B------:R-:W-:Y:S01]  /*b330*/  IMAD.MOV.U32 R11, RZ, RZ, R12 ;  /* 0x000000ffff0b7224 */ /* 0x000fe200078e000c */
[C---:B------:R-:W-:Y:S01]  /*b340*/  IADD3 R8, P6, PT, R10.reuse, R2, RZ ;  /* 0x000000020a087210 */ /* 0x040fe20007fde0ff */
[----:B------:R0:W-:Y:S01]  /*b350*/  @P4 STG.E.U8 desc[UR18][R6.64], R43 ;  /* 0x0000002b06004986 */ /* 0x0001e2000c101112 */
[----:B------:R-:W-:Y:S01]  /*b360*/  ISETP.LT.AND P4, PT, R9, UR7, !P0 ;  /* 0x0000000709007c0c */ /* 0x000fe2000c781270 */
[----:B------:R-:W3:Y:S01]  /*b370*/  LDCU UR4, c[0x0][0x39c] ;  /* 0x00007380ff0477ac */ /* 0x000ee20008000800 */
[C---:B------:R-:W-:Y:S01]  /*b380*/  LEA.HI.X.SX32 R9, R10.reuse, R3, 0x1, P6 ;  /* 0x000000030a097211 */ /* 0x040fe200030f0eff */
[----:B------:R-:W-:Y:S01]  /*b390*/  VIADD R10, R10, UR5 ;  /* 0x000000050a0a7c36 */ /* 0x000fe20008000000 */
[----:B------:R-:W-:Y:S01]  /*b3a0*/  SHF.R.S32.HI R11, RZ, 0x8, R11 ;  /* 0x00000008ff0b7819 */ /* 0x000fe2000001140b */
[----:B--2---:R-:W-:Y:S01]  /*b3b0*/  VIADD R5, R0, 0x2c ;  /* 0x0000002c00057836 */ /* 0x004fe20000000000 */
[----:B------:R-:W2:Y:S01]  /*b3c0*/  LDCU UR7, c[0x0][0x39c] ;  /* 0x00007380ff0777ac */ /* 0x000ea20008000800 */
[----:B------:R-:W-:-:S02]  /*b3d0*/  PRMT R13, R45, 0x9910, RZ ;  /* 0x000099102d0d7816 */ /* 0x000fc400000000ff */
[-C--:B------:R-:W-:Y:S01]  /*b3e0*/  IADD3 R4, P6, PT, R10, R2.reuse, RZ ;  /* 0x000000020a047210 */ /* 0x080fe20007fde0ff */
[----:B------:R5:W-:Y:S01]  /*b3f0*/  @P1 STG.E.U8 desc[UR18][R8.64], R11 ;  /* 0x0000000b08001986 */ /* 0x000be2000c101112 */
[----:B-1----:R-:W-:Y:S01]  /*b400*/  ISETP.LT.AND P1, PT, R5, UR6, !P0 ;  /* 0x0000000605007c0c */ /* 0x002fe2000c721270 */
[----:B0-----:R-:W-:Y:S01]  /*b410*/  VIADD R7, R0, 0x2d ;  /* 0x0000002d00077836 */ /* 0x001fe20000000000 */
[C---:B------:R-:W-:Y:S01]  /*b420*/  LEA.HI.X.SX32 R5, R10.reuse, R3, 0x1, P6 ;  /* 0x000000030a057211 */ /* 0x040fe200030f0eff */
[----:B------:R-:W-:Y:S01]  /*b430*/  VIADD R10, R10, UR5 ;  /* 0x000000050a0a7c36 */ /* 0x000fe20008000000 */
[----:B------:R-:W0:Y:S01]  /*b440*/  LDCU UR6, c[0x0][0x39c] ;  /* 0x00007380ff0677ac */ /* 0x000e220008000800 */
[----:B------:R-:W-:Y:S02]  /*b450*/  SHF.R.S32.HI R13, RZ, 0x8, R13 ;  /* 0x00000008ff0d7819 */ /* 0x000fe4000001140d */
[----:B------:R1:W-:Y:S01]  /*b460*/  @P5 STG.E.U8 desc[UR18][R4.64], R45 ;  /* 0x0000002d04005986 */ /* 0x0003e2000c101112 */
[----:B------:R-:W-:-:S02]  /*b470*/  IADD3 R6, P6, PT, R10, R2, RZ ;  /* 0x000000020a067210 */ /* 0x000fc40007fde0ff */
[----:B---3--:R-:W-:Y:S01]  /*b480*/  ISETP.LT.AND P5, PT, R7, UR4, !P0 ;  /* 0x0000000407007c0c */ /* 0x008fe2000c7a1270 */
[C---:B-----5:R-:W-:Y:S01]  /*b490*/  VIADD R11, R10.reuse, UR5 ;  /* 0x000000050a0b7c36 */ /* 0x060fe20008000000 */
[-C--:B------:R-:W-:Y:S01]  /*b4a0*/  LEA.HI.X.SX32 R7, R10, R3.reuse, 0x1, P6 ;  /* 0x000000030a077211 */ /* 0x080fe200030f0eff */
[C---:B------:R-:W-:Y:S01]  /*b4b0*/  VIADD R9, R0.reuse, 0x2e ;  /* 0x0000002e00097836 */ /* 0x040fe20000000000 */
[----:B------:R-:W3:Y:S01]  /*b4c0*/  LDCU UR4, c[0x0][0x39c] ;  /* 0x00007380ff0477ac */ /* 0x000ee20008000800 */
[----:B------:R-:W-:Y:S01]  /*b4d0*/  VIADD R10, R0, 0x2f ;  /* 0x0000002f000a7836 */ /* 0x000fe20000000000 */
[----:B------:R-:W-:Y:S01]  /*b4e0*/  IADD3 R8, P6, PT, R11, R2, RZ ;  /* 0x000000020b087210 */ /* 0x000fe20007fde0ff */
[----:B------:R5:W-:Y:S01]  /*b4f0*/  @P3 STG.E.U8 desc[UR18][R6.64], R13 ;  /* 0x0000000d06003986 */ /* 0x000be2000c101112 */
[----:B--2---:R-:W-:Y:S01]  /*b500*/  ISETP.LT.AND P3, PT, R9, UR7, !P0 ;  /* 0x0000000709007c0c */ /* 0x004fe2000c761270 */
[----:B------:R-:W2:Y:S01]  /*b510*/  LDCU UR7, c[0x0][0x39c] ;  /* 0x00007380ff0777ac */ /* 0x000ea20008000800 */
[C---:B------:R-:W-:Y:S01]  /*b520*/  LEA.HI.X.SX32 R9, R11.reuse, R3, 0x1, P6 ;  /* 0x000000030b097211 */ /* 0x040fe200030f0eff */
[----:B------:R-:W-:Y:S01]  /*b530*/  VIADD R11, R11, UR5 ;  /* 0x000000050b0b7c36 */ /* 0x000fe20008000000 */
[----:B-1----:R-:W-:-:S02]  /*b540*/  PRMT R5, R47, 0x9910, RZ ;  /* 0x000099102f057816 */ /* 0x002fc400000000ff */
[----:B0-----:R-:W-:Y:S01]  /*b550*/  ISETP.LT.AND P6, PT, R10, UR6, !P0 ;  /* 0x000000060a007c0c */ /* 0x001fe2000c7c1270 */
[----:B------:R0:W-:Y:S01]  /*b560*/  @P2 STG.E.U8 desc[UR18][R8.64], R47 ;  /* 0x0000002f08002986 */ /* 0x0001e2000c101112 */
[CC--:B------:R-:W-:Y:S01]  /*b570*/  IADD3 R4, P2, PT, R11.reuse, R2.reuse, RZ ;  /* 0x000000020b047210 */ /* 0x0c0fe20007f5e0ff */
[C---:B------:R-:W-:Y:S01]  /*b580*/  VIADD R10, R11.reuse, UR5 ;  /* 0x000000050b0a7c36 */ /* 0x040fe20008000000 */
[----:B------:R-:W1:Y:S01]  /*b590*/  LDCU UR6, c[0x0][0x39c] ;  /* 0x00007380ff0677ac */ /* 0x000e620008000800 */
[----:B-----5:R-:W-:Y:S01]  /*b5a0*/  IMAD.MOV.U32 R13, RZ, RZ, R5 ;  /* 0x000000ffff0d7224 */ /* 0x020fe200078e0005 */
[----:B------:R-:W-:Y:S01]  /*b5b0*/  LEA.HI.X.SX32 R5, R11, R3, 0x1, P2 ;  /* 0x000000030b057211 */ /* 0x000fe200010f0eff */
[----:B------:R-:W-:Y:S01]  /*b5c0*/  VIADD R11, R0, 0x30 ;  /* 0x00000030000b7836 */ /* 0x000fe20000000000 */
[----:B------:R-:W-:Y:S02]  /*b5d0*/  IADD3 R6, P2, PT, R10, R2, RZ ;  /* 0x000000020a067210 */ /* 0x000fe40007f5e0ff */
[----:B------:R-:W-:-:S02]  /*b5e0*/  SHF.R.S32.HI R13, RZ, 0x8, R13 ;  /* 0x00000008ff0d7819 */ /* 0x000fc4000001140d */
[CC--:B------:R-:W-:Y:S01]  /*b5f0*/  LEA.HI.X.SX32 R7, R10.reuse, R3.reuse, 0x1, P2 ;  /* 0x000000030a077211 */ /* 0x0c0fe200010f0eff */
[----:B------:R-:W-:Y:S01]  /*b600*/  VIADD R10, R10, UR5 ;  /* 0x000000050a0a7c36 */ /* 0x000fe20008000000 */
[----:B------:R-:W-:Y:S01]  /*b610*/  PRMT R12, R49, 0x9910, RZ ;  /* 0x00009910310c7816 */ /* 0x000fe200000000ff */
[----:B------:R5:W-:Y:S01]  /*b620*/  @P4 STG.E.U8 desc[UR18][R4.64], R13 ;  /* 0x0000000d04004986 */ /* 0x000be2000c101112 */
[----:B---3--:R-:W-:Y:S01]  /*b630*/  ISETP.LT.AND P4, PT, R11, UR4, !P0 ;  /* 0x000000040b007c0c */ /* 0x008fe2000c781270 */
[----:B------:R-:W3:Y:S01]  /*b640*/  LDCU UR4, c[0x0][0x39c] ;  /* 0x00007380ff0477ac */ /* 0x000ee20008000800 */
[C---:B------:R-:W-:Y:S01]  /*b650*/  VIADD R11, R10.reuse, UR5 ;  /* 0x000000050a0b7c36 */ /* 0x040fe20008000000 */
[----:B------:R2:W-:Y:S01]  /*b660*/  @P1 STG.E.U8 desc[UR18][R6.64], R49 ;  /* 0x0000003106001986 */ /* 0x0005e2000c101112 */
[----:B0-----:R-:W-:Y:S02]  /*b670*/  IADD3 R8, P1, PT, R10, R2, RZ ;  /* 0x000000020a087210 */ /* 0x001fe40007f3e0ff */
[----:B-1----:R-:W-:Y:S01]  /*b680*/  ISETP.LT.AND P2, PT, R14, UR6, !P0 ;  /* 0x000000060e007c0c */ /* 0x002fe2000c741270 */
[----:B------:R-:W0:Y:S01]  /*b690*/  LDCU UR6, c[0x0][0x39c] ;  /* 0x00007380ff0677ac */ /* 0x000e220008000800 */
[-C--:B------:R-:W-:Y:S01]  /*b6a0*/  LEA.HI.X.SX32 R9, R10, R3.reuse, 0x1, P1 ;  /* 0x000000030a097211 */ /* 0x080fe200008f0eff */
[C---:B------:R-:W-:Y:S01]  /*b6b0*/  VIADD R14, R0.reuse, 0x43 ;  /* 0x00000043000e7836 */ /* 0x040fe20000000000 */
[----:B------:R-:W-:Y:S01]  /*b6c0*/  F2FP.SATFINITE.E4M3.F32.PACK_AB_MERGE_C R73, R73, R72, RZ ;  /* 0x000000484949723e */ /* 0x000fe200048070ff */
[C---:B-----5:R-:W-:Y:S01]  /*b6d0*/  VIADD R5, R0.reuse, 0x32 ;  /* 0x0000003200057836 */ /* 0x060fe20000000000 */
[----:B------:R-:W-:Y:S01]  /*b6e0*/  SHF.R.S32.HI R13, RZ, 0x8, R12 ;  /* 0x00000008ff0d7819 */ /* 0x000fe2000001140c */
[C---:B------:R-:W-:Y:S01]  /*b6f0*/  VIADD R12, R0.reuse, 0x36 ;  /* 0x00000036000c7836 */ /* 0x040fe20000000000 */
[----:B------:R-:W-:Y:S01]  /*b700*/  IADD3 R4, P1, PT, R11, R2, RZ ;  /* 0x000000020b047210 */ /* 0x000fe20007f3e0ff */
[----:B--2---:R-:W-:Y:S01]  /*b710*/  VIADD R6, R0, 0x33 ;  /* 0x0000003300067836 */ /* 0x004fe20000000000 */
[----:B------:R-:W-:Y:S01]  /*b720*/  PRMT R7, R51, 0x9910, RZ ;  /* 0x0000991033077816 */ /* 0x000fe200000000ff */
[----:B------:R1:W-:Y:S01]  /*b730*/  @P5 STG.E.U8 desc[UR18][R8.64], R13 ;  /* 0x0000000d08005986 */ /* 0x0003e2000c101112 */
[----:B------:R-:W-:Y:S01]  /*b740*/  ISETP.LT.AND P5, PT, R5, UR7, !P0 ;  /* 0x0000000705007c0c */ /* 0x000fe2000c7a1270 */
[----:B------:R-:W2:Y:S01]  /*b750*/  LDCU UR7, c[0x0][0x39c] ;  /* 0x00007380ff0777ac */ /* 0x000ea20008000800 */
[CC--:B------:R-:W-:Y:S01]  /*b760*/  LEA.HI.X.SX32 R5, R11.reuse, R3.reuse, 0x1, P1 ;  /* 0x000000030b057211 */ /* 0x0c0fe200008f0eff */
[----:B------:R-:W-:Y:S01]  /*b770*/  VIADD R11, R11, UR5 ;  /* 0x000000050b0b7c36 */ /* 0x000fe20008000000 */
[----:B---3--:R-:W-:Y:S01]  /*b780*/  ISETP.LT.AND P1, PT, R6, UR4, !P0 ;  /* 0x0000000406007c0c */ /* 0x008fe2000c721270 */
[----:B------:R-:W3:Y:S01]  /*b790*/  LDCU UR4, c[0x0][0x39c] ;  /* 0x00007380ff0477ac */ /* 0x000ee20008000800 */
[----:B------:R-:W-:Y:S01]  /*b7a0*/  F2FP.SATFINITE.E4M3.F32.PACK_AB_MERGE_C R75, R75, R74, RZ ;  /* 0x0000004a4b4b723e */ /* 0x000fe200048070ff */
[----:B------:R5:W-:Y:S01]  /*b7b0*/  @P3 STG.E.U8 desc[UR18][R4.64], R51 ;  /* 0x0000003304003986 */ /* 0x000be2000c101112 */
[C---:B------:R-:W-:Y:S01]  /*b7c0*/  IADD3 R6, P3, PT, R11.reuse, R2, RZ ;  /* 0x000000020b067210 */ /* 0x040fe20007f7e0ff */
[----:B------:R-:W-:Y:S01]  /*b7d0*/  VIADD R10, R11, UR5 ;  /* 0x000000050b0a7c36 */ /* 0x000fe20008000000 */
[----:B------:R-:W-:Y:S01]  /*b7e0*/  F2FP.SATFINITE.E4M3.F32.PACK_AB_MERGE_C R77, R77, R76, RZ ;  /* 0x0000004c4d4d723e */ /* 0x000fe200048070ff */
[----:B-1----:R-:W-:Y:S01]  /*b7f0*/  IMAD.MOV.U32 R9, RZ, RZ, R7 ;  /* 0x000000ffff097224 */ /* 0x002fe200078e0007 */
[----:B------:R-:W-:-:S02]  /*b800*/  LEA.HI.X.SX32 R7, R11, R3, 0x1, P3 ;  /* 0x000000030b077211 */ /* 0x000fc400018f0eff */
[CC--:B------:R-:W-:Y:S02]  /*b810*/  IADD3 R8, P3, PT, R10.reuse, R2.reuse, RZ ;  /* 0x000000020a087210 */ /* 0x0c0fe40007f7e0ff */
[----:B------:R-:W-:Y:S02]  /*b820*/  SHF.R.S32.HI R11, RZ, 0x8, R9 ;  /* 0x00000008ff0b7819 */ /* 0x000fe40000011409 */
[----:B------:R-:W-:Y:S01]  /*b830*/  LEA.HI.X.SX32 R9, R10, R3, 0x1, P3 ;  /* 0x000000030a097211 */ /* 0x000fe200018f0eff */
[----:B-----5:R-:W-:Y:S01]  /*b840*/  VIADD R4, R0, 0x34 ;  /* 0x0000003400047836 */ /* 0x020fe20000000000 */
[----:B------:R-:W-:Y:S01]  /*b850*/  PRMT R13, R53, 0x9910, RZ ;  /* 0x00009910350d7816 */ /* 0x000fe200000000ff */
[----:B------:R-:W-:Y:S01]  /*b860*/  VIADD R10, R10, UR5 ;  /* 0x000000050a0a7c36 */ /* 0x000fe20008000000 */
[----:B------:R1:W-:Y:S01]  /*b870*/  @P6 STG.E.U8 desc[UR18][R6.64], R11 ;  /* 0x0000000b06006986 */ /* 0x0003e2000c101112 */
[----:B------:R-:W-:Y:S01]  /*b880*/  VIADD R5, R0, 0x35 ;  /* 0x0000003500057836 */ /* 0x000fe20000000000 */
[----:B---3--:R-:W-:Y:S01]  /*b890*/  ISETP.LT.AND P3, PT, R4, UR4, !P0 ;  /* 0x0000000404007c0c */ /* 0x008fe2000c761270 */
[----:B------:R-:W3:Y:S01]  /*b8a0*/  LDCU UR4, c[0x0][0x39c] ;  /* 0x00007380ff0477ac */ /* 0x000ee20008000800 */
[----:B------:R5:W-:Y:S01]  /*b8b0*/  @P4 STG.E.U8 desc[UR18][R8.64], R53 ;  /* 0x0000003508004986 */ /* 0x000be2000c101112 */
[----:B------:R-:W-:-:S02]  /*b8c0*/  IADD3 R4, P4, PT, R10, R2, RZ ;  /* 0x000000020a047210 */ /* 0x000fc40007f9e0ff */
[----:B0-----:R-:W-:Y:S01]  /*b8d0*/  ISETP.LT.AND P6, PT, R5, UR6, !P0 ;  /* 0x0000000605007c0c */ /* 0x001fe2000c7c1270 */
[----:B------:R-:W0:Y:S01]  /*b8e0*/  LDCU UR6, c[0x0][0x39c] ;  /* 0x00007380ff0677ac */ /* 0x000e220008000800 */
[C---:B------:R-:W-:Y:S01]  /*b8f0*/  LEA.HI.X.SX32 R5, R10.reuse, R3, 0x1, P4 ;  /* 0x000000030a057211 */ /* 0x040fe200020f0eff */
[----:B------:R-:W-:Y:S01]  /*b900*/  VIADD R10, R10, UR5 ;  /* 0x000000050a0a7c36 */ /* 0x000fe20008000000 */
[----:B------:R-:W-:Y:S02]  /*b910*/  SHF.R.S32.HI R13, RZ, 0x8, R13 ;  /* 0x00000008ff0d7819 */ /* 0x000fe4000001140d */
[----:B--2---:R-:W-:Y:S01]  /*b920*/  ISETP.LT.AND P4, PT, R12, UR7, !P0 ;  /* 0x000000070c007c0c */ /* 0x004fe2000c781270 */
[C---:B-1----:R-:W-:Y:S01]  /*b930*/  VIADD R11, R10.reuse, UR5 ;  /* 0x000000050a0b7c36 */ /* 0x042fe20008000000 */
[----:B------:R-:W1:Y:S01]  /*b940*/  LDCU UR7, c[0x0][0x39c] ;  /* 0x00007380ff0777ac */ /* 0x000e620008000800 */
[----:B------:R2:W-:Y:S01]  /*b950*/  @P2 STG.E.U8 desc[UR18][R4.64], R13 ;  /* 0x0000000d04002986 */ /* 0x0005e2000c101112 */
[----:B------:R-:W-:Y:S01]  /*b960*/  IADD3 R6, P2, PT, R10, R2, RZ ;  /* 0x000000020a067210 */ /* 0x000fe20007f5e0ff */
[----:B------:R-:W-:Y:S01]  /*b970*/  VIADD R12, R0, 0x37 ;  /* 0x00000037000c7836 */ /* 0x000fe20000000000 */
[----:B-----5:R-:W-:-:S02]  /*b980*/  PRMT R9, R55, 0x9910, RZ ;  /* 0x0000991037097816 */ /* 0x020fc400000000ff */
[-C--:B------:R-:W-:Y:S02]  /*b990*/  LEA.HI.X.SX32 R7, R10, R3.reuse, 0x1, P2 ;  /* 0x000000030a077211 */ /* 0x080fe400010f0eff */
[----:B------:R-:W-:Y:S01]  /*b9a0*/  IADD3 R8, P2, PT, R11, R2, RZ ;  /* 0x000000020b087210 */ /* 0x000fe20007f5e0ff */
[----:B------:R-:W-:Y:S01]  /*b9b0*/  IMAD.MOV.U32 R10, RZ, RZ, R9 ;  /* 0x000000ffff0a7224 */ /* 0x000fe200078e0009 */
[----:B------:R-:W-:Y:S01]  /*b9c0*/  F2FP.SATFINITE.E4M3.F32.PACK_AB_MERGE_C R79, R79, R78, RZ ;  /* 0x0000004e4f4f723e */ /* 0x000fe200048070ff */
[----:B------:R5:W-:Y:S01]  /*b9d0*/  @P5 STG.E.U8 desc[UR18][R6.64], R55 ;  /* 0x0000003706005986 */ /* 0x000be2000c101112 */
[CC--:B------:R-:W-:Y:S01]  /*b9e0*/  LEA.HI.X.SX32 R9, R11.reuse, R3.reuse, 0x1, P2 ;  /* 0x000000030b097211 */ /* 0x0c0fe200010f0eff */
[----:B------:R-:W-:Y:S01]  /*b9f0*/  VIADD R11, R11, UR5 ;  /* 0x000000050b0b7c36 */ /* 0x000fe20008000000 */
[----:B--2---:R-:W-:Y:S01]  /*ba00*/  SHF.R.S32.HI R13, RZ, 0x8, R10 ;  /* 0x00000008ff0d7819 */ /* 0x004fe2000001140a */
[----:B------:R-:W-:Y:S01]  /*ba10*/  VIADD R5, R0, 0x38 ;  /* 0x0000003800057836 */ /* 0x000fe20000000000 */
[----:B---3--:R-:W-:Y:S01]  /*ba20*/  ISETP.LT.AND P2, PT, R12, UR4, !P0 ;  /* 0x000000040c007c0c */ /* 0x008fe2000c741270 */
[C---:B------:R-:W-:Y:S01]  /*ba30*/  VIADD R10, R0.reuse, 0x39 ;  /* 0x00000039000a7836 */ /* 0x040fe20000000000 */
[----:B------:R-:W2:Y:S01]  /*ba40*/  LDCU UR4, c[0x0][0x39c] ;  /* 0x00007380ff0477ac */ /* 0x000ea20008000800 */
[----:B------:R3:W-:Y:S01]  /*ba50*/  @P1 STG.E.U8 desc[UR18][R8.64], R13 ;  /* 0x0000000d08001986 */ /* 0x0007e2000c101112 */
[----:B------:R-:W-:Y:S01]  /*ba60*/  IADD3 R4, P1, PT, R11, R2, RZ ;  /* 0x000000020b047210 */ /* 0x000fe20007f3e0ff */
[----:B------:R-:W-:Y:S01]  /*ba70*/  VIADD R12, R0, 0x3a ;  /* 0x0000003a000c7836 */ /* 0x000fe20000000000 */
[----:B0-----:R-:W-:Y:S01]  /*ba80*/  ISETP.LT.AND P5, PT, R5, UR6, !P0 ;  /* 0x0000000605007c0c */ /* 0x001fe2000c7a1270 */
[----:B------:R-:W0:Y:S01]  /*ba90*/  LDCU UR6, c[0x0][0x39c] ;  /* 0x00007380ff0677ac */ /* 0x000e220008000800 */
[C---:B------:R-:W-:Y:S01]  /*baa0*/  LEA.HI.X.SX32 R5, R11.reuse, R3, 0x1, P1 ;  /* 0x000000030b057211 */ /* 0x040fe200008f0eff */
[----:B------:R-:W-:Y:S01]  /*bab0*/  VIADD R11, R11, UR5 ;  /* 0x000000050b0b7c36 */ /* 0x000fe20008000000 */
[----:B-----5:R-:W-:-:S02]  /*bac0*/  PRMT R7, R57, 0x9910, RZ ;  /* 0x0000991039077816 */ /* 0x020fc400000000ff */
[----:B-1----:R-:W-:Y:S01]  /*bad0*/  ISETP.LT.AND P1, PT, R10, UR7, !P0 ;  /* 0x000000070a007c0c */ /* 0x002fe2000c721270 */
[----:B------:R1:W-:Y:S01]  /*bae0*/  @P3 STG.E.U8 desc[UR18][R4.64], R57 ;  /* 0x0000003904003986 */ /* 0x0003e2000c101112 */
[-C--:B------:R-:W-:Y:S01]  /*baf0*/  IADD3 R6, P3, PT, R11, R2.reuse, RZ ;  /* 0x000000020b067210 */ /* 0x080fe20007f7e0ff */
[----:B---3--:R-:W-:Y:S01]  /*bb00*/  IMAD.MOV.U32 R8, RZ, RZ, R7 ;  /* 0x000000ffff087224 */ /* 0x008fe200078e0007 */
[----:B------:R-:W-:Y:S01]  /*bb10*/  PRMT R13, R59, 0x9910, RZ ;  /* 0x000099103b0d7816 */ /* 0x000fe200000000ff */
[C---:B------:R-:W-:Y:S01]  /*bb20*/  VIADD R10, R11.reuse, UR5 ;  /* 0x000000050b0a7c36 */ /* 0x040fe20008000000 */
[----:B------:R-:W-:Y:S01]  /*bb30*/  LEA.HI.X.SX32 R7, R11, R3, 0x1, P3 ;  /* 0x000000030b077211 */ /* 0x000fe200018f0eff */
[----:B------:R-:W3:Y:S01]  /*bb40*/  LDCU UR7, c[0x0][0x39c] ;  /* 0x00007380ff0777ac */ /* 0x000ee20008000800 */
[----:B------:R-:W-:Y:S02]  /*bb50*/  SHF.R.S32.HI R11, RZ, 0x8, R8 ;  /* 0x00000008ff0b7819 */ /* 0x000fe40000011408 */
[----:B------:R-:W-:-:S02]  /*bb60*/  IADD3 R8, P3, PT, R10, R2, RZ ;  /* 0x000000020a087210 */ /* 0x000fc40007f7e0ff */
[----:B------:R-:W-:Y:S01]  /*bb70*/  SHF.R.S32.HI R13, RZ, 0x8, R13 ;  /* 0x00000008ff0d7819 */ /* 0x000fe2000001140d */
[----:B------:R5:W-:Y:S01]  /*bb80*/  @P6 STG.E.U8 desc[UR18][R6.64], R11 ;  /* 0x0000000b06006986 */ /* 0x000be2000c101112 */
[C---:B------:R-:W-:Y:S01]  /*bb90*/  LEA.HI.X.SX32 R9, R10.reuse, R3, 0x1, P3 ;  /* 0x000000030a097211 */ /* 0x040fe200018f0eff */
[----:B------:R-:W-:Y:S01]  /*bba0*/  VIADD R10, R10, UR5 ;  /* 0x000000050a0a7c36 */ /* 0x000fe20008000000 */
[----:B--2---:R-:W-:Y:S01]  /*bbb0*/  ISETP.LT.AND P3, PT, R12, UR4, !P0 ;  /* 0x000000040c007c0c */ /* 0x004fe2000c761270 */
[----:B------:R-:W2:Y:S01]  /*bbc0*/  LDCU UR4, c[0x0][0x39c] ;  /* 0x00007380ff0477ac */ /* 0x000ea20008000800 */
[----:B------:R-:W-:Y:S01]  /*bbd0*/  VIADD R12, R0, 0x3b ;  /* 0x0000003b000c7836 */ /* 0x000fe20000000000 */
[----:B------:R3:W-:Y:S01]  /*bbe0*/  @P4 STG.E.U8 desc[UR18][R8.64], R59 ;  /* 0x0000003b08004986 */ /* 0x0007e2000c101112 */
[----:B-1----:R-:W-:Y:S02]  /*bbf0*/  IADD3 R4, P4, PT, R10, R2, RZ ;  /* 0x000000020a047210 */ /* 0x002fe40007f9e0ff */
[----:B------:R-:W-:-:S02]  /*bc00*/  F2FP.SATFINITE.E4M3.F32.PACK_AB_MERGE_C R81, R81, R80, RZ ;  /* 0x000000505151723e */ /* 0x000fc400048070ff */
[CC--:B------:R-:W-:Y:S01]  /*bc10*/  LEA.HI.X.SX32 R5, R10.reuse, R3.reuse, 0x1, P4 ;  /* 0x000000030a057211 */ /* 0x0c0fe200020f0eff */
[----:B------:R-:W-:Y:S01]  /*bc20*/  VIADD R10, R10, UR5 ;  /* 0x000000050a0a7c36 */ /* 0x000fe20008000000 */
[----:B0-----:R-:W-:Y:S01]  /*bc30*/  ISETP.LT.AND P4, PT, R12, UR6, !P0 ;  /* 0x000000060c007c0c */ /* 0x001fe2000c781270 */
[----:B------:R-:W0:Y:S01]  /*bc40*/  LDCU UR6, c[0x0][0x39c] ;  /* 0x00007380ff0677ac */ /* 0x000e220008000800 */
[----:B------:R-:W-:Y:S01]  /*bc50*/  PRMT R12, R61, 0x9910, RZ ;  /* 0x000099103d0c7816 */ /* 0x000fe200000000ff */
[----:B------:R1:W-:Y:S01]  /*bc60*/  @P2 STG.E.U8 desc[UR18][R4.64], R13 ;  /* 0x0000000d04002986 */ /* 0x0003e2000c101112 */
[----:B-----5:R-:W-:Y:S01]  /*bc70*/  IADD3 R6, P2, PT, R10, R2, RZ ;  /* 0x000000020a067210 */ /* 0x020fe20007f5e0ff */
[----:B---3--:R-:W-:Y:S01]  /*bc80*/  VIADD R8, R0, 0x3c ;  /* 0x0000003c00087836 */ /* 0x008fe20000000000 */
[----:B------:R-:W-:Y:S01]  /*bc90*/  F2FP.SATFINITE.E4M3.F32.PACK_AB_MERGE_C R83, R83, R82, RZ ;  /* 0x000000525353723e */ /* 0x000fe200048070ff */
[C---:B------:R-:W-:Y:S01]  /*bca0*/  VIADD R11, R10.reuse, UR5 ;  /* 0x000000050a0b7c36 */ /* 0x040fe20008000000 */
[-C--:B------:R-:W-:Y:S01]  /*bcb0*/  LEA.HI.X.SX32 R7, R10, R3.reuse, 0x1, P2 ;  /* 0x000000030a077211 */ /* 0x080fe200010f0eff */
[----:B------:R-:W-:Y:S01]  /*bcc0*/  VIADD R9, R0, 0x3d ;  /* 0x0000003d00097836 */ /* 0x000fe20000000000 */
[----:B--2---:R-:W-:Y:S01]  /*bcd0*/  ISETP.LT.AND P2, PT, R8, UR4, !P0 ;  /* 0x0000000408007c0c */ /* 0x004fe2000c741270 */
[----:B------:R-:W-:Y:S01]  /*bce0*/  IMAD.MOV.U32 R10, RZ, RZ, R12 ;  /* 0x000000ffff0a7224 */ /* 0x000fe200078e000c */
[-C--:B------:R-:W-:Y:S01]  /*bcf0*/  IADD3 R8, P6, PT, R11, R2.reuse, RZ ;  /* 0x000000020b087210 */ /* 0x080fe20007fde0ff */
[----:B------:R2:W-:Y:S01]  /*bd00*/  @P5 STG.E.U8 desc[UR18][R6.64], R61 ;  /* 0x0000003d06005986 */ /* 0x0005e2000c101112 */
[----:B------:R-:W-:Y:S01]  /*bd10*/  ISETP.LT.AND P5, PT, R9, UR7, !P0 ;  /* 0x0000000709007c0c */ /* 0x000fe2000c7a1270 */
[----:B------:R-:W3:Y:S01]  /*bd20*/  LDCU UR4, c[0x0][0x39c] ;  /* 0x00007380ff0477ac */ /* 0x000ee20008000800 */
[CC--:B------:R-:W-:Y:S01]  /*bd30*/  LEA.HI.X.SX32 R9, R11.reuse, R3.reuse, 0x1, P6 ;  /* 0x000000030b097211 */ /* 0x0c0fe200030f0eff */
[----:B------:R-:W-:Y:S01]  /*bd40*/  VIADD R11, R11, UR5 ;  /* 0x000000050b0b7c36 */ /* 0x000fe20008000000 */
[----:B-1----:R-:W-:Y:S01]  /*bd50*/  SHF.R.S32.HI R13, RZ, 0x8, R10 ;  /* 0x00000008ff0d7819 */ /* 0x002fe2000001140a */
[C---:B------:R-:W-:Y:S01]  /*bd60*/  VIADD R5, R0.reuse, 0x3e ;  /* 0x0000003e00057836 */ /* 0x040fe20000000000 */
[----:B------:R-:W1:Y:S01]  /*bd70*/  LDCU UR7, c[0x0][0x39c] ;  /* 0x00007380ff0777ac */ /* 0x000e620008000800 */
[----:B------:R-:W-:Y:S01]  /*bd80*/  PRMT R10, R63, 0x9910, RZ ;  /* 0x000099103f0a7816 */ /* 0x000fe200000000ff */
[C---:B------:R-:W-:Y:S01]  /*bd90*/  VIADD R12, R0.reuse, 0x41 ;  /* 0x00000041000c7836 */ /* 0x040fe20000000000 */
[----:B------:R-:W-:Y:S01]  /*bda0*/  IADD3 R4, P6, PT, R11, R2, RZ ;  /* 0x000000020b047210 */ /* 0x000fe20007fde0ff */
[----:B------:R5:W-:Y:S01]  /*bdb0*/  @P1 STG.E.U8 desc[UR18][R8.64], R13 ;  /* 0x0000000d08001986 */ /* 0x000be2000c101112 */
[----:B0-----:R-:W-:Y:S01]  /*bdc0*/  ISETP.LT.AND P1, PT, R5, UR6, !P0 ;  /* 0x0000000605007c0c */ /* 0x001fe2000c721270 */
[----:B--2---:R-:W-:Y:S01]  /*bdd0*/  VIADD R7, R0, 0x3f ;  /* 0x0000003f00077836 */ /* 0x004fe20000000000 */
[C---:B------:R-:W-:Y:S01]  /*bde0*/  LEA.HI.X.SX32 R5, R11.reuse, R3, 0x1, P6 ;  /* 0x000000030b057211 */ /* 0x040fe200030f0eff */
[----:B------:R-:W-:Y:S01]  /*bdf0*/  VIADD R11, R11, UR5 ;  /* 0x000000050b0b7c36 */ /* 0x000fe20008000000 */
[----:B------:R-:W0:Y:S01]  /*be00*/  LDCU UR6, c[0x0][0x39c] ;  /* 0x00007380ff0677ac */ /* 0x000e220008000800 */
[----:B------:R-:W-:-:S02]  /*be10*/  F2FP.SATFINITE.E4M3.F32.PACK_AB_MERGE_C R85, R85, R84, RZ ;  /* 0x000000545555723e */ /* 0x000fc400048070ff */
[----:B------:R2:W-:Y:S01]  /*be20*/  @P3 STG.E.U8 desc[UR18][R4.64], R63 ;  /* 0x0000003f04003986 */ /* 0x0005e2000c101112 */
[-C--:B------:R-:W-:Y:S02]  /*be30*/  IADD3 R6, P6, PT, R11, R2.reuse, RZ ;  /* 0x000000020b067210 */ /* 0x080fe40007fde0ff */
[----:B---3--:R-:W-:Y:S01]  /*be40*/  ISETP.LT.AND P3, PT, R7, UR4, !P0 ;  /* 0x0000000407007c0c */ /* 0x008fe2000c761270 */
[----:B-----5:R-:W-:Y:S01]  /*be50*/  IMAD.MOV.U32 R8, RZ, RZ, R10 ;  /* 0x000000ffff087224 */ /* 0x020fe200078e000a */
[C---:B------:R-:W-:Y:S01]  /*be60*/  LEA.HI.X.SX32 R7, R11.reuse, R3, 0x1, P6 ;  /* 0x000000030b077211 */ /* 0x040fe200030f0eff */
[----:B------:R-:W-:Y:S01]  /*be70*/  VIADD R10, R11, UR5 ;  /* 0x000000050b0a7c36 */ /* 0x000fe20008000000 */
[----:B------:R-:W3:Y:S01]  /*be80*/  LDCU UR4, c[0x0][0x39c] ;  /* 0x00007380ff0477ac */ /* 0x000ee20008000800 */
[----:B------:R-:W-:Y:S01]  /*be90*/  VIADD R9, R0, 0x40 ;  /* 0x0000004000097836 */ /* 0x000fe20000000000 */
[----:B------:R-:W-:Y:S02]  /*bea0*/  SHF.R.S32.HI R11, RZ, 0x8, R8 ;  /* 0x00000008ff0b7819 */ /* 0x000fe40000011408 */
[----:B------:R-:W-:-:S02]  /*beb0*/  IADD3 R8, P6, PT, R10, R2, RZ ;  /* 0x000000020a087210 */ /* 0x000fc40007fde0ff */
[----:B------:R-:W-:Y:S01]  /*bec0*/  PRMT R13, R65, 0x9910, RZ ;  /* 0x00009910410d7816 */ /* 0x000fe200000000ff */
[----:B------:R5:W-:Y:S01]  /*bed0*/  @P4 STG.E.U8 desc[UR18][R6.64], R11 ;  /* 0x0000000b06004986 */ /* 0x000be2000c101112 */
[----:B-1----:R-:W-:Y:S01]  /*bee0*/  ISETP.LT.AND P4, PT, R9, UR7, !P0 ;  /* 0x0000000709007c0c */ /* 0x002fe2000c781270 */
[----:B------:R-:W1:Y:S01]  /*bef0*/  LDCU UR7, c[0x0][0x39c] ;  /* 0x00007380ff0777ac */ /* 0x000e620008000800 */
[CC--:B------:R-:W-:Y:S01]  /*bf00*/  LEA.HI.X.SX32 R9, R10.reuse, R3.reuse, 0x1, P6 ;  /* 0x000000030a097211 */ /* 0x0c0fe200030f0eff */
[----:B------:R-:W-:Y:S01]  /*bf10*/  VIADD R10, R10, UR5 ;  /* 0x000000050a0a7c36 */ /* 0x000fe20008000000 */
[----:B------:R-:W-:Y:S02]  /*bf20*/  SHF.R.S32.HI R13, RZ, 0x8, R13 ;  /* 0x00000008ff0d7819 */ /* 0x000fe4000001140d */
[----:B0-----:R-:W-:Y:S01]  /*bf30*/  ISETP.LT.AND P6, PT, R12, UR6, !P0 ;  /* 0x000000060c007c0c */ /* 0x001fe2000c7c1270 */
[----:B------:R0:W-:Y:S01]  /*bf40*/  @P2 STG.E.U8 desc[UR18][R8.64], R65 ;  /* 0x0000004108002986 */ /* 0x0001e2000c101112 */
[C---:B--2---:R-:W-:Y:S01]  /*bf50*/  IADD3 R4, P2, PT, R10.reuse, R2, RZ ;  /* 0x000000020a047210 */ /* 0x044fe20007f5e0ff */
[----:B------:R-:W2:Y:S01]  /*bf60*/  LDCU UR6, c[0x0][0x39c] ;  /* 0x00007380ff0677ac */ /* 0x000ea20008000800 */
[----:B------:R-:W-:Y:S01]  /*bf70*/  PRMT R12, R67, 0x9910, RZ ;  /* 0x00009910430c7816 */ /* 0x000fe200000000ff */
[C---:B-----5:R-:W-:Y:S01]  /*bf80*/  VIADD R11, R10.reuse, UR5 ;  /* 0x000000050a0b7c36 */ /* 0x060fe20008000000 */
[----:B------:R-:W-:Y:S01]  /*bf90*/  LEA.HI.X.SX32 R5, R10, R3, 0x1, P2 ;  /* 0x000000030a057211 */ /* 0x000fe200010f0eff */
[----:B------:R-:W-:Y:S01]  /*bfa0*/  VIADD R10, R0, 0x42 ;  /* 0x00000042000a7836 */ /* 0x000fe20000000000 */
[----:B------:R-:W-:-:S02]  /*bfb0*/  F2FP.SATFINITE.E4M3.F32.PACK_AB_MERGE_C R87, R87, R86, RZ ;  /* 0x000000565757723e */ /* 0x000fc400048070ff */
[C---:B------:R-:W-:Y:S01]  /*bfc0*/  IADD3 R6, P2, PT, R11.reuse, R2, RZ ;  /* 0x000000020b067210 */ /* 0x040fe20007f5e0ff */
[----:B------:R5:W-:Y:S01]  /*bfd0*/  @P5 STG.E.U8 desc[UR18][R4.64], R13 ;  /* 0x0000000d04005986 */ /* 0x000be2000c101112 */
[----:B---3--:R-:W-:Y:S01]  /*bfe0*/  ISETP.LT.AND P5, PT, R10, UR4, !P0 ;  /* 0x000000040a007c0c */ /* 0x008fe2000c7a1270 */
[----:B------:R-:W3:Y:S01]  /*bff0*/  LDCU UR4, c[0x0][0x39c] ;  /* 0x00007380ff0477ac */ /* 0x000ee20008000800 */
[CC--:B------:R-:W-:Y:S01]  /*c000*/  LEA.HI.X.SX32 R7, R11.reuse, R3.reuse, 0x1, P2 ;  /* 0x000000030b077211 */ /* 0x0c0fe200010f0eff */
[----:B------:R-:W-:Y:S01]  /*c010*/  VIADD R11, R11, UR5 ;  /* 0x000000050b0b7c36 */ /* 0x000fe20008000000 */
[----:B------:R-:W-:Y:S02]  /*c020*/  F2FP.SATFINITE.E4M3.F32.PACK_AB_MERGE_C R89, R89, R88, RZ ;  /* 0x000000585959723e */ /* 0x000fe400048070ff */
[----:B------:R-:W-:Y:S01]  /*c030*/  F2FP.SATFINITE.E4M3.F32.PACK_AB_MERGE_C R91, R91, R90, RZ ;  /* 0x0000005a5b5b723e */ /* 0x000fe200048070ff */
[----:B------:R1:W-:Y:S01]  /*c040*/  @P1 STG.E.U8 desc[UR18][R6.64], R67 ;  /* 0x0000004306001986 */ /* 0x0003e2000c101112 */
[CC--:B0-----:R-:W-:Y:S01]  /*c050*/  IADD3 R8, P1, PT, R11.reuse, R2.reuse, RZ ;  /* 0x000000020b087210 */ /* 0x0c1fe20007f3e0ff */
[C---:B------:R-:W-:Y:S01]  /*c060*/  VIADD R10, R11.reuse, UR5 ;  /* 0x000000050b0a7c36 */ /* 0x040fe20008000000 */
[----:B--2---:R-:W-:Y:S01]  /*c070*/  ISETP.LT.AND P2, PT, R14, UR6, !P0 ;  /* 0x000000060e007c0c */ /* 0x004fe2000c741270 */
[C---:B-----5:R-:W-:Y:S01]  /*c080*/  VIADD R5, R0.reuse, 0x44 ;  /* 0x0000004400057836 */ /* 0x060fe20000000000 */
[-C--:B------:R-:W-:Y:S01]  /*c090*/  LEA.HI.X.SX32 R9, R11, R3.reuse, 0x1, P1 ;  /* 0x000000030b097211 */ /* 0x080fe200008f0eff */
[----:B------:R-:W0:Y:S01]  /*c0a0*/  LDCU UR6, c[0x0][0x39c] ;  /* 0x00007380ff0677ac */ /* 0x000e220008000800 */
[----:B------:R-:W-:Y:S01]  /*c0b0*/  SHF.R.S32.HI R11, RZ, 0x8, R12 ;  /* 0x00000008ff0b7819 */ /* 0x000fe2000001140c */
[----:B------:R-:W-:Y:S01]  /*c0c0*/  VIADD R12, R0, 0x48 ;  /* 0x00000048000c7836 */ /* 0x000fe20000000000 */
[-C--:B------:R-:W-:Y:S01]  /*c0d0*/  IADD3 R4, P1, PT, R10, R2.reuse, RZ ;  /* 0x000000020a047210 */ /* 0x080fe20007f3e0ff */
[C---:B------:R-:W-:Y:S01]  /*c0e0*/  VIADD R14, R0.reuse, 0x55 ;  /* 0x00000055000e7836 */ /* 0x040fe20000000000 */
[----:B------:R-:W-:Y:S01]  /*c0f0*/  PRMT R13, R69, 0x9910, RZ ;  /* 0x00009910450d7816 */ /* 0x000fe200000000ff */
[----:B-1----:R-:W-:Y:S01]  /*c100*/  VIADD R6, R0, 0x45 ;  /* 0x0000004500067836 */ /* 0x002fe20000000000 */
[----:B------:R1:W-:Y:S01]  /*c110*/  @P3 STG.E.U8 desc[UR18][R8.64], R11 ;  /* 0x0000000b08003986 */ /* 0x0003e2000c101112 */
[----:B------:R-:W-:Y:S01]  /*c120*/  ISETP.LT.AND P3, PT, R5, UR7, !P0 ;  /* 0x0000000705007c0c */ /* 0x000fe2000c761270 */
[----:B------:R-:W2:Y:S01]  /*c130*/  LDCU UR7, c[0x0][0x39c] ;  /* 0x00007380ff0777ac */ /* 0x000ea20008000800 */
[C---:B------:R-:W-:Y:S01]  /*c140*/  LEA.HI.X.SX32 R5, R10.reuse, R3, 0x1, P1 ;  /* 0x000000030a057211 */ /* 0x040fe200008f0eff */
[----:B------:R-:W-:Y:S01]  /*c150*/  VIADD R10, R10, UR5 ;  /* 0x000000050a0a7c36 */ /* 0x000fe20008000000 */
[----:B---3--:R-:W-:Y:S01]  /*c160*/  ISETP.LT.AND P1, PT, R6, UR4, !P0 ;  /* 0x0000000406007c0c */ /* 0x008fe2000c721270 */
[----:B------:R-:W3:Y:S01]  /*c170*/  LDCU UR4, c[0x0][0x39c] ;  /* 0x00007380ff0477ac */ /* 0x000ee20008000800 */
[----:B------:R-:W-:Y:S01]  /*c180*/  SHF.R.S32.HI R13, RZ, 0x8, R13 ;  /* 0x00000008ff0d7819 */ /* 0x000fe2000001140d */
[----:B------:R5:W-:Y:S01]  /*c190*/  @P4 STG.E.U8 desc[UR18][R4.64], R69 ;  /* 0x0000004504004986 */ /* 0x000be2000c101112 */
[----:B------:R-:W-:-:S02]  /*c1a0*/  IADD3 R6, P4, PT, R10, R2, RZ ;  /* 0x000000020a067210 */ /* 0x000fc40007f9e0ff */
[----:B------:R-:W-:Y:S01]  /*c1b0*/  F2FP.SATFINITE.E4M3.F32.PACK_AB_MERGE_C R93, R93, R92, RZ ;  /* 0x0000005c5d5d723e */ /* 0x000fe200048070ff */
[C---:B-1----:R-:W-:Y:S01]  /*c1c0*/  VIADD R11, R10.reuse, UR5 ;  /* 0x000000050a0b7c36 */ /* 0x042fe20008000000 */
[-C--:B------:R-:W-:Y:S02]  /*c1d0*/  LEA.HI.X.SX32 R7, R10, R3.reuse, 0x1, P4 ;  /* 0x000000030a077211 */ /* 0x080fe400020f0eff */
[----:B------:R-:W-:Y:S02]  /*c1e0*/  PRMT R10, R71, 0x9910, RZ ;  /* 0x00009910470a7816 */ /* 0x000fe400000000ff */
[----:B------:R-:W-:Y:S01]  /*c1f0*/  IADD3 R8, P4, PT, R11, R2, RZ ;  /* 0x000000020b087210 */ /* 0x000fe20007f9e0ff */
[----:B------:R1:W-:Y:S01]  /*c200*/  @P6 STG.E.U8 desc[UR18][R6.64], R13 ;  /* 0x0000000d06006986 */ /* 0x0003e2000c101112 */
[----:B------:R-:W-:Y:S01]  /*c210*/  F2FP.SATFINITE.E4M3.F32.PACK_AB_MERGE_C R95, R95, R94, RZ ;  /* 0x0000005e5f5f723e */ /* 0x000fe200048070ff */
[C---:B-----5:R-:W-:Y:S01]  /*c220*/  VIADD R4, R0.reuse, 0x46 ;  /* 0x0000004600047836 */ /* 0x060fe20000000000 */
[C---:B------:R-:W-:Y:S01]  /*c230*/  LEA.HI.X.SX32 R9, R11.reuse, R3, 0x1, P4 ;  /* 0x000000030b097211 */ /* 0x040fe200020f0eff */
[----:B------:R-:W-:Y:S01]  /*c240*/  VIADD R11, R11, UR5 ;  /* 0x000000050b0b7c36 */ /* 0x000fe20008000000 */
[----:B------:R-:W-:Y:S01]  /*c250*/  F2FP.SATFINITE.E4M3.F32.PACK_AB_MERGE_C R97, R97, R96, RZ ;  /* 0x000000606161723e */ /* 0x000fe200048070ff */
[----:B------:R-:W-:Y:S01]  /*c260*/  VIADD R5, R0, 0x47 ;  /* 0x0000004700057836 */ /* 0x000fe20000000000 */
[----:B---3--:R-:W-:Y:S01]  /*c270*/  ISETP.LT.AND P4, PT, R4, UR4, !P0 ;  /* 0x0000000404007c0c */ /* 0x008fe2000c781270 */
[----:B------:R3:W-:Y:S01]  /*c280*/  @P5 STG.E.U8 desc[UR18][R8.64], R71 ;  /* 0x0000004708005986 */ /* 0x0007e2000c101112 */
[----:B------:R-:W-:Y:S01]  /*c290*/  IADD3 R4, P5, PT, R11, R2, RZ ;  /* 0x000000020b047210 */ /* 0x000fe20007fbe0ff */
[----:B------:R-:W5:Y:S01]  /*c2a0*/  LDCU UR4, c[0x0][0x39c] ;  /* 0x00007380ff0477ac */ /* 0x000f620008000800 */
[----:B0-----:R-:W-:-:S02]  /*c2b0*/  ISETP.LT.AND P6, PT, R5, UR6, !P0 ;  /* 0x0000000605007c0c */ /* 0x001fc4000c7c1270 */
[CC--:B------:R-:W-:Y:S01]  /*c2c0*/  LEA.HI.X.SX32 R5, R11.reuse, R3.reuse, 0x1, P5 ;  /* 0x000000030b057211 */ /* 0x0c0fe200028f0eff */
[----:B------:R-:W-:Y:S01]  /*c2d0*/  VIADD R11, R11, UR5 ;  /* 0x000000050b0b7c36 */ /* 0x000fe20008000000 */
[----:B-1----:R-:W-:Y:S01]  /*c2e0*/  SHF.R.S32.HI R13, RZ, 0x8, R10 ;  /* 0x00000008ff0d7819 */ /* 0x002fe2000001140a */
[----:B------:R-:W0:Y:S01]  /*c2f0*/  LDCU UR6, c[0x0][0x39c] ;  /* 0x00007380ff0677ac */ /* 0x000e220008000800 */
[----:B--2---:R-:W-:Y:S01]  /*c300*/  ISETP.LT.AND P5, PT, R12, UR7, !P0 ;  /* 0x000000070c007c0c */ /* 0x004fe2000c7a1270 */
[----:B------:R-:W-:Y:S01]  /*c310*/  VIADD R10, R11, UR5 ;  /* 0x000000050b0a7c36 */ /* 0x000fe20008000000 */
[----:B------:R-:W-:Y:S01]  /*c320*/  F2FP.SATFINITE.E4M3.F32.PACK_AB_MERGE_C R99, R99, R98, RZ ;  /* 0x000000626363723e */ /* 0x000fe200048070ff */
[----:B------:R1:W-:Y:S01]  /*c330*/  @P2 STG.E.U8 desc[UR18][R4.64], R13 ;  /* 0x0000000d04002986 */ /* 0x0003e2000c101112 */
[----:B------:R-:W-:Y:S01]  /*c340*/  IADD3 R6, P2, PT, R11, R2, RZ ;  /* 0x000000020b067210 */ /* 0x000fe20007f5e0ff */
[----:B------:R-:W-:Y:S01]  /*c350*/  VIADD R12, R0, 0x49 ;  /* 0x00000049000c7836 */ /* 0x000fe20000000000 */
[----:B---3--:R-:W-:Y:S01]  /*c360*/  PRMT R9, R73, 0x9910, RZ ;  /* 0x0000991049097816 */ /* 0x008fe200000000ff */
[----:B------:R-:W2:Y:S01]  /*c370*/  LDCU UR7, c[0x0][0x39c] ;  /* 0x00007380ff0777ac */ /* 0x000ea20008000800 */
[----:B------:R-:W-:-:S02]  /*c380*/  LEA.HI.X.SX32 R7, R11, R3, 0x1, P2 ;  /* 0x000000030b077211 */ /* 0x000fc400010f0eff */
[C---:B------:R-:W-:Y:S01]  /*c390*/  IADD3 R8, P2, PT, R10.reuse, R2, RZ ;  /* 0x000000020a087210 */ /* 0x040fe20007f5e0ff */
[----:B------:R-:W-:Y:S01]  /*c3a0*/  IMAD.MOV.U32 R11, RZ, RZ, R9 ;  /* 0x000000ffff0b7224 */ /* 0x000fe200078e0009 */
[----:B------:R-:W-:Y:S01]  /*c3b0*/  F2FP.SATFINITE.E4M3.F32.PACK_AB_MERGE_C R101, R101, R100, RZ ;  /* 0x000000646565723e */ /* 0x000fe200048070ff */
[----:B------:R3:W-:Y:S01]  /*c3c0*/  @P3 STG.E.U8 desc[UR18][R6.64], R73 ;  /* 0x0000004906003986 */ /* 0x0007e2000c101112 */
[CC--:B------:R-:W-:Y:S01]  /*c3d0*/  LEA.HI.X.SX32 R9, R10.reuse, R3.reuse, 0x1, P2 ;  /* 0x000000030a097211 */ /* 0x0c0fe200010f0eff */
[----:B------:R-:W-:Y:S01]  /*c3e0*/  VIADD R10, R10, UR5 ;  /* 0x000000050a0a7c36 */ /* 0x000fe20008000000 */
[----:B------:R-:W-:Y:S01]  /*c3f0*/  SHF.R.S32.HI R11, RZ, 0x8, R11 ;  /* 0x00000008ff0b7819 */ /* 0x000fe2000001140b */
[----:B-1----:R-:W-:Y:S01]  /*c400*/  VIADD R5, R0, 0x4a ;  /* 0x0000004a00057836 */ /* 0x002fe20000000000 */
[----:B-----5:R-:W-:Y:S01]  /*c410*/  ISETP.LT.AND P2, PT, R12, UR4, !P0 ;  /* 0x000000040c007c0c */ /* 0x020fe2000c741270 */
[----:B------:R-:W1:Y:S01]  /*c420*/  LDCU UR4, c[0x0][0x39c] ;  /* 0x00007380ff0477ac */ /* 0x000e620008000800 */
[----:B------:R-:W-:Y:S01]  /*c430*/  PRMT R13, R75, 0x9910, RZ ;  /* 0x000099104b0d7816 */ /* 0x000fe200000000ff */
[----:B------:R5:W-:Y:S01]  /*c440*/  @P1 STG.E.U8 desc[UR18][R8.64], R11 ;  /* 0x0000000b08001986 */ /* 0x000be2000c101112 */
[----:B------:R-:W-:Y:S01]  /*c450*/  IADD3 R4, P1, PT, R10, R2, RZ ;  /* 0x000000020a047210 */ /* 0x000fe20007f3e0ff */
[----:B------:R-:W-:Y:S01]  /*c460*/  VIADD R12, R0, 0x4b ;  /* 0x0000004b000c7836 */ /* 0x000fe20000000000 */
[----:B0-----:R-:W-:Y:S01]  /*c470*/  ISETP.LT.AND P3, PT, R5, UR6, !P0 ;  /* 0x0000000605007c0c */ /* 0x001fe2000c761270 */
[----:B------:R-:W0:Y:S01]  /*c480*/  LDCU UR6, c[0x0][0x39c] ;  /* 0x00007380ff0677ac */ /* 0x000e220008000800 */
[C---:B------:R-:W-:Y:S01]  /*c490*/  LEA.HI.X.SX32 R5, R10.reuse, R3, 0x1, P1 ;  /* 0x000000030a057211 */ /* 0x040fe200008f0eff */
[----:B------:R-:W-:Y:S01]  /*c4a0*/  VIADD R10, R10, UR5 ;  /* 0x000000050a0a7c36 */ /* 0x000fe20008000000 */
[----:B------:R-:W-:-:S02]  /*c4b0*/  SHF.R.S32.HI R13, RZ, 0x8, R13 ;  /* 0x00000008ff0d7819 */ /* 0x000fc4000001140d */
[----:B--2---:R-:W-:Y:S01]  /*c4c0*/  ISETP.LT.AND P1, PT, R12, UR7, !P0 ;  /* 0x000000070c007c0c */ /* 0x004fe2000c721270 */
[----:B------:R2:W-:Y:S01]  /*c4d0*/  @P4 STG.E.U8 desc[UR18][R4.64], R75 ;  /* 0x0000004b04004986 */ /* 0x0005e2000c101112 */
[CC--:B---3--:R-:W-:Y:S01]  /*c4e0*/  IADD3 R6, P4, PT, R10.reuse, R2.reuse, RZ ;  /* 0x000000020a067210 */ /* 0x0c8fe20007f9e0ff */
[----:B-----5:R-:W-:Y:S01]  /*c4f0*/  VIADD R11, R10, UR5 ;  /* 0x000000050a0b7c36 */ /* 0x020fe20008000000 */
[----:B------:R-:W3:Y:S01]  /*c500*/  LDCU UR7, c[0x0][0x39c] ;  /* 0x00007380ff0777ac */ /* 0x000ee20008000800 */
[----:B------:R-:W-:Y:S01]  /*c510*/  VIADD R12, R0, 0x4d ;  /* 0x0000004d000c7836 */ /* 0x000fe20000000000 */
[-C--:B------:R-:W-:Y:S01]  /*c520*/  LEA.HI.X.SX32 R7, R10, R3.reuse, 0x1, P4 ;  /* 0x000000030a077211 */ /* 0x080fe200020f0eff */
[----:B------:R-:W-:Y:S01]  /*c530*/  VIADD R10, R0, 0x4c ;  /* 0x0000004c000a7836 */ /* 0x000fe20000000000 */
[----:B------:R-:W-:Y:S02]  /*c540*/  IADD3 R8, P4, PT, R11, R2, RZ ;  /* 0x000000020b087210 */ /* 0x000fe40007f9e0ff */
[----:B------:R-:W-:Y:S01]  /*c550*/  F2FP.SATFINITE.E4M3.F32.PACK_AB_MERGE_C R103, R103, R102, RZ ;  /* 0x000000666767723e */ /* 0x000fe200048070ff */
[----:B------:R5:W-:Y:S01]  /*c560*/  @P6 STG.E.U8 desc[UR18][R6.64], R13 ;  /* 0x0000000d06006986 */ /* 0x000be2000c101112 */
[C---:B------:R-:W-:Y:S01]  /*c570*/  LEA.HI.X.SX32 R9, R11.reuse, R3, 0x1, P4 ;  /* 0x000000030b097211 */ /* 0x040fe200020f0eff */
[----:B------:R-:W-:Y:S01]  /*c580*/  VIADD R11, R11, UR5 ;  /* 0x000000050b0b7c36 */ /* 0x000fe20008000000 */
[----:B-1----:R-:W-:Y:S01]  /*c590*/  ISETP.LT.AND P4, PT, R10, UR4, !P0 ;  /* 0x000000040a007c0c */ /* 0x002fe2000c781270 */
[----:B------:R-:W1:Y:S01]  /*c5a0*/  LDCU UR4, c[0x0][0x39c] ;  /* 0x00007380ff0477ac */ /* 0x000e620008000800 */
[----:B------:R-:W-:Y:S01]  /*c5b0*/  PRMT R10, R77, 0x9910, RZ ;  /* 0x000099104d0a7816 */ /* 0x000fe200000000ff */
[----:B------:R3:W-:Y:S01]  /*c5c0*/  @P5 STG.E.U8 desc[UR18][R8.64], R77 ;  /* 0x0000004d08005986 */ /* 0x0007e2000c101112 */
[----:B--2---:R-:W-:-:S02]  /*c5d0*/  IADD3 R4, P5, PT, R11, R2, RZ ;  /* 0x000000020b047210 */ /* 0x004fc40007fbe0ff */
[----:B------:R-:W-:Y:S02]  /*c5e0*/  F2FP.SATFINITE.E4M3.F32.PACK_AB_MERGE_C R105, R105, R104, RZ ;  /* 0x000000686969723e */ /* 0x000fe400048070ff */
[CC--:B------:R-:W-:Y:S01]  /*c5f0*/  LEA.HI.X.SX32 R5, R11.reuse, R3.reuse, 0x1, P5 ;  /* 0x000000030b057211 */ /* 0x0c0fe200028f0eff */
[----:B------:R-:W-:Y:S01]  /*c600*/  VIADD R11, R11, UR5 ;  /* 0x000000050b0b7c36 */ /* 0x000fe20008000000 */
[----:B-----5:R-:W-:Y:S02]  /*c610*/  SHF.R.S32.HI R13, RZ, 0x8, R10 ;  /* 0x00000008ff0d7819 */ /* 0x020fe4000001140a */
[----:B0-----:R-:W-:Y:S01]  /*c620*/  ISETP.LT.AND P5, PT, R12, UR6, !P0 ;  /* 0x000000060c007c0c */ /* 0x001fe2000c7a1270 */
[----:B------:R-:W0:Y:S01]  /*c630*/  LDCU UR6, c[0x0][0x39c] ;  /* 0x00007380ff0677ac */ /* 0x000e220008000800 */
[C---:B------:R-:W-:Y:S01]  /*c640*/  VIADD R10, R11.reuse, UR5 ;  /* 0x000000050b0a7c36 */ /* 0x040fe20008000000 */
[----:B------:R2:W-:Y:S01]  /*c650*/  @P2 STG.E.U8 desc[UR18][R4.64], R13 ;  /* 0x0000000d04002986 */ /* 0x0005e2000c101112 */
[----:B------:R-:W-:Y:S01]  /*c660*/  IADD3 R6, P2, PT, R11, R2, RZ ;  /* 0x000000020b067210 */ /* 0x000fe20007f5e0ff */
[C---:B---3--:R-:W-:Y:S01]  /*c670*/  VIADD R8, R0.reuse, 0x4e ;  /* 0x0000004e00087836 */ /* 0x048fe20000000000 */
[----:B------:R-:W-:Y:S01]  /*c680*/  PRMT R12, R79, 0x9910, RZ ;  /* 0x000099104f0c7816 */ /* 0x000fe200000000ff */
[----:B------:R-:W-:Y:S01]  /*c690*/  VIADD R9, R0, 0x4f ;  /* 0x0000004f00097836 */ /* 0x000fe20000000000 */
[----:B------:R-:W-:-:S02]  /*c6a0*/  LEA.HI.X.SX32 R7, R11, R3, 0x1, P2 ;  /* 0x000000030b077211 */ /* 0x000fc400010f0eff */
[----:B-1----:R-:W-:Y:S01]  /*c6b0*/  ISETP.LT.AND P2, PT, R8, UR4, !P0 ;  /* 0x0000000408007c0c */ /* 0x002fe2000c741270 */
        /* <DEDUP_REMOVED lines=13> */
[----:B0-----:R-:W-:Y:S01]  /*c790*/  ISETP.LT.AND P1, PT, R5, UR6, !P0 ;  /* 0x0000000605007c0c */ /* 0x001fe2000c721270 */
[----:B-1----:R-:W-:Y:S01]  /*c7a0*/  VIADD R7, R0, 0x51 ;  /* 0x0000005100077836 */ /* 0x002fe20000000000 */
        /* <DEDUP_REMOVED lines=186> */
[----:B------:R-:W-:Y:S01]  /*d350*/  IADD3 R6, P2, PT, R11, R2, RZ ;  /* 0x000000020b067210 */ /* 0x000fe20007f5e0ff */
[----:B------:R5:W-:Y:S01]  /*d360*/  @P4 STG.E.U8 desc[UR18][R4.64], R13 ;  /* 0x0000000d04004986 */ /* 0x000be2000c101112 */
[----:B------:R-:W-:Y:S02]  /*d370*/  F2FP.SATFINITE.E4M3.F32.PACK_AB_MERGE_C R123, R123, R122, RZ ;  /* 0x0000007a7b7b723e */ /* 0x000fe400048070ff */
[CC--:B------:R-:W-:Y:S01]  /*d380*/  LEA.HI.X.SX32 R7, R11.reuse, R3.reuse, 0x1, P2 ;  /* 0x000000030b077211 */ /* 0x0c0fe200010f0eff */
[----:B------:R-:W-:Y:S01]  /*d390*/  VIADD R11, R11, UR5 ;  /* 0x000000050b0b7c36 */ /* 0x000fe20008000000 */
[----:B---3--:R-:W-:Y:S01]  /*d3a0*/  ISETP.LT.AND P2, PT, R10, UR4, !P0 ;  /* 0x000000040a007c0c */ /* 0x008fe2000c741270 */
[----:B------:R-:W3:Y:S01]  /*d3b0*/  LDCU UR4, c[0x0][0x39c] ;  /* 0x00007380ff0477ac */ /* 0x000ee20008000800 */
[----:B------:R-:W-:Y:S01]  /*d3c0*/  F2FP.SATFINITE.E4M3.F32.PACK_AB_MERGE_C R125, R125, R124, RZ ;  /* 0x0000007c7d7d723e */ /* 0x000fe200048070ff */
[----:B------:R1:W-:Y:S01]  /*d3d0*/  @P1 STG.E.U8 desc[UR18][R6.64], R103 ;  /* 0x0000006706001986 */ /* 0x0003e2000c101112 */
[C---:B0-----:R-:W-:Y:S01]  /*d3e0*/  IADD3 R8, P1, PT, R11.reuse, R2, RZ ;  /* 0x000000020b087210 */ /* 0x041fe20007f3e0ff */
[----:B------:R-:W-:Y:S01]  /*d3f0*/  VIADD R10, R11, UR5 ;  /* 0x000000050b0a7c36 */ /* 0x000fe20008000000 */
[----:B------:R-:W-:Y:S01]  /*d400*/  PRMT R17, R125, 0x9910, RZ ;  /* 0x000099107d117816 */ /* 0x000fe200000000ff */
[----:B-----5:R-:W-:Y:S01]  /*d410*/  VIADD R5, R0, 0x68 ;  /* 0x0000006800057836 */ /* 0x020fe20000000000 */
[----:B------:R-:W-:-:S02]  /*d420*/  LEA.HI.X.SX32 R9, R11, R3, 0x1, P1 ;  /* 0x000000030b097211 */ /* 0x000fc400008f0eff */
[----:B------:R-:W-:Y:S01]  /*d430*/  SHF.R.S32.HI R11, RZ, 0x8, R12 ;  /* 0x00000008ff0b7819 */ /* 0x000fe2000001140c */
[----:B------:R-:W-:Y:S01]  /*d440*/  VIADD R12, R0, 0x6c ;  /* 0x0000006c000c7836 */ /* 0x000fe20000000000 */
[-C--:B------:R-:W-:Y:S02]  /*d450*/  IADD3 R4, P4, PT, R10, R2.reuse, RZ ;  /* 0x000000020a047210 */ /* 0x080fe40007f9e0ff */
[----:B--2---:R-:W-:Y:S01]  /*d460*/  ISETP.LT.AND P1, PT, R14, UR6, !P0 ;  /* 0x000000060e007c0c */ /* 0x004fe2000c721270 */
[----:B-1----:R-:W-:Y:S01]  /*d470*/  VIADD R6, R0, 0x69 ;  /* 0x0000006900067836 */ /* 0x002fe20000000000 */
[----:B------:R0:W-:Y:S01]  /*d480*/  @P6 STG.E.U8 desc[UR18][R8.64], R11 ;  /* 0x0000000b08006986 */ /* 0x0001e2000c101112 */
[----:B------:R-:W-:Y:S01]  /*d490*/  ISETP.LT.AND P6, PT, R5, UR7, !P0 ;  /* 0x0000000705007c0c */ /* 0x000fe2000c7c1270 */
[----:B------:R-:W1:Y:S01]  /*d4a0*/  LDCU UR6, c[0x0][0x39c] ;  /* 0x00007380ff0677ac */ /* 0x000e620008000800 */
[CC--:B------:R-:W-:Y:S01]  /*d4b0*/  LEA.HI.X.SX32 R5, R10.reuse, R3.reuse, 0x1, P4 ;  /* 0x000000030a057211 */ /* 0x0c0fe200020f0eff */
[----:B------:R-:W-:Y:S01]  /*d4c0*/  VIADD R10, R10, UR5 ;  /* 0x000000050a0a7c36 */ /* 0x000fe20008000000 */
[----:B---3--:R-:W-:Y:S01]  /*d4d0*/  ISETP.LT.AND P4, PT, R6, UR4, !P0 ;  /* 0x0000000406007c0c */ /* 0x008fe2000c781270 */
[----:B------:R-:W2:Y:S01]  /*d4e0*/  LDCU UR4, c[0x0][0x39c] ;  /* 0x00007380ff0477ac */ /* 0x000ea20008000800 */
[----:B------:R-:W-:Y:S01]  /*d4f0*/  PRMT R13, R105, 0x9910, RZ ;  /* 0x00009910690d7816 */ /* 0x000fe200000000ff */
[----:B------:R3:W-:Y:S01]  /*d500*/  @P3 STG.E.U8 desc[UR18][R4.64], R105 ;  /* 0x0000006904003986 */ /* 0x0007e2000c101112 */
[C---:B------:R-:W-:Y:S01]  /*d510*/  IADD3 R6, P3, PT, R10.reuse, R2, RZ ;  /* 0x000000020a067210 */ /* 0x040fe20007f7e0ff */
[----:B------:R-:W5:Y:S01]  /*d520*/  LDCU UR7, c[0x0][0x39c] ;  /* 0x00007380ff0777ac */ /* 0x000f620008000800 */
[----:B------:R-:W-:Y:S01]  /*d530*/  SHF.R.S32.HI R13, RZ, 0x8, R13 ;  /* 0x00000008ff0d7819 */ /* 0x000fe2000001140d */
[C---:B0-----:R-:W-:Y:S01]  /*d540*/  VIADD R11, R10.reuse, UR5 ;  /* 0x000000050a0b7c36 */ /* 0x041fe20008000000 */
[----:B------:R-:W-:Y:S01]  /*d550*/  LEA.HI.X.SX32 R7, R10, R3, 0x1, P3 ;  /* 0x000000030a077211 */ /* 0x000fe200018f0eff */
[----:B------:R-:W-:Y:S01]  /*d560*/  VIADD R14, R0, 0x79 ;  /* 0x00000079000e7836 */ /* 0x000fe20000000000 */
[----:B------:R-:W-:-:S02]  /*d570*/  PRMT R10, R107, 0x9910, RZ ;  /* 0x000099106b0a7816 */ /* 0x000fc400000000ff */
[C---:B------:R-:W-:Y:S01]  /*d580*/  IADD3 R8, P3, PT, R11.reuse, R2, RZ ;  /* 0x000000020b087210 */ /* 0x040fe20007f7e0ff */
[----:B------:R0:W-:Y:S01]  /*d590*/  @P5 STG.E.U8 desc[UR18][R6.64], R13 ;  /* 0x0000000d06005986 */ /* 0x0001e2000c101112 */
[----:B------:R-:W-:Y:S01]  /*d5a0*/  SHF.R.S32.HI R17, RZ, 0x8, R17 ;  /* 0x00000008ff117819 */ /* 0x000fe20000011411 */
[C---:B---3--:R-:W-:Y:S01]  /*d5b0*/  VIADD R4, R0.reuse, 0x6a ;  /* 0x0000006a00047836 */ /* 0x048fe20000000000 */
[C---:B------:R-:W-:Y:S01]  /*d5c0*/  LEA.HI.X.SX32 R9, R11.reuse, R3, 0x1, P3 ;  /* 0x000000030b097211 */ /* 0x040fe200018f0eff */
[----:B------:R-:W-:Y:S01]  /*d5d0*/  VIADD R11, R11, UR5 ;  /* 0x000000050b0b7c36 */ /* 0x000fe20008000000 */
[----:B------:R-:W-:Y:S01]  /*d5e0*/  F2FP.SATFINITE.E4M3.F32.PACK_AB_MERGE_C R127, R127, R126, RZ ;  /* 0x0000007e7f7f723e */ /* 0x000fe200048070ff */
[----:B------:R-:W-:Y:S01]  /*d5f0*/  VIADD R5, R0, 0x6b ;  /* 0x0000006b00057836 */ /* 0x000fe20000000000 */
[----:B--2---:R-:W-:Y:S01]  /*d600*/  ISETP.LT.AND P3, PT, R4, UR4, !P0 ;  /* 0x0000000404007c0c */ /* 0x004fe2000c761270 */
[----:B------:R2:W-:Y:S01]  /*d610*/  @P2 STG.E.U8 desc[UR18][R8.64], R107 ;  /* 0x0000006b08002986 */ /* 0x0005e2000c101112 */
[----:B------:R-:W-:Y:S01]  /*d620*/  IADD3 R4, P2, PT, R11, R2, RZ ;  /* 0x000000020b047210 */ /* 0x000fe20007f5e0ff */
[----:B------:R-:W3:Y:S01]  /*d630*/  LDCU UR4, c[0x0][0x39c] ;  /* 0x00007380ff0477ac */ /* 0x000ee20008000800 */
[----:B-1----:R-:W-:-:S02]  /*d640*/  ISETP.LT.AND P5, PT, R5, UR6, !P0 ;  /* 0x0000000605007c0c */ /* 0x002fc4000c7a1270 */
[CC--:B------:R-:W-:Y:S01]  /*d650*/  LEA.HI.X.SX32 R5, R11.reuse, R3.reuse, 0x1, P2 ;  /* 0x000000030b057211 */ /* 0x0c0fe200010f0eff */
[----:B------:R-:W-:Y:S01]  /*d660*/  VIADD R11, R11, UR5 ;  /* 0x000000050b0b7c36 */ /* 0x000fe20008000000 */
[----:B0-----:R-:W-:Y:S01]  /*d670*/  SHF.R.S32.HI R13, RZ, 0x8, R10 ;  /* 0x00000008ff0d7819 */ /* 0x001fe2000001140a */
[----:B------:R-:W0:Y:S01]  /*d680*/  LDCU UR6, c[0x0][0x39c] ;  /* 0x00007380ff0677ac */ /* 0x000e220008000800 */
[----:B-----5:R-:W-:Y:S01]  /*d690*/  ISETP.LT.AND P2, PT, R12, UR7, !P0 ;  /* 0x000000070c007c0c */ /* 0x020fe2000c741270 */
[----:B------:R-:W-:Y:S01]  /*d6a0*/  VIADD R10, R11, UR5 ;  /* 0x000000050b0a7c36 */ /* 0x000fe20008000000 */
[----:B------:R-:W-:Y:S01]  /*d6b0*/  F2FP.SATFINITE.E4M3.F32.PACK_AB_MERGE_C R129, R129, R128, RZ ;  /* 0x000000808181723e */ /* 0x000fe200048070ff */
[----:B------:R1:W-:Y:S01]  /*d6c0*/  @P1 STG.E.U8 desc[UR18][R4.64], R13 ;  /* 0x0000000d04001986 */ /* 0x0003e2000c101112 */
[----:B------:R-:W-:Y:S01]  /*d6d0*/  IADD3 R6, P1, PT, R11, R2, RZ ;  /* 0x000000020b067210 */ /* 0x000fe20007f3e0ff */
[----:B------:R-:W-:Y:S01]  /*d6e0*/  VIADD R12, R0, 0x6d ;  /* 0x0000006d000c7836 */ /* 0x000fe20000000000 */
[----:B--2---:R-:W-:Y:S01]  /*d6f0*/  PRMT R9, R109, 0x9910, RZ ;  /* 0x000099106d097816 */ /* 0x004fe200000000ff */
        /* <DEDUP_REMOVED lines=10> */
[----:B---3--:R-:W-:Y:S01]  /*d7a0*/  ISETP.LT.AND P1, PT, R12, UR4, !P0 ;  /* 0x000000040c007c0c */ /* 0x008fe2000c721270 */
        /* <DEDUP_REMOVED lines=12> */
[CC--:B-----5:R-:W-:Y:S01]  /*d870*/  IADD3 R6, P3, PT, R10.reuse, R2.reuse, RZ ;  /* 0x000000020a067210 */ /* 0x0e0fe20007f7e0ff */
[----:B---3--:R-:W-:Y:S01]  /*d880*/  VIADD R11, R10, UR5 ;  /* 0x000000050a0b7c36 */ /* 0x008fe20008000000 */
[----:B------:R-:W3:Y:S01]  /*d890*/  LDCU UR7, c[0x0][0x39c] ;  /* 0x00007380ff0777ac */ /* 0x000ee20008000800 */
[----:B------:R-:W-:Y:S01]  /*d8a0*/  VIADD R12, R0, 0x71 ;  /* 0x00000071000c7836 */ /* 0x000fe20000000000 */
[-C--:B------:R-:W-:Y:S01]  /*d8b0*/  LEA.HI.X.SX32 R7, R10, R3.reuse, 0x1, P3 ;  /* 0x000000030a077211 */ /* 0x080fe200018f0eff */
[----:B------:R-:W-:Y:S01]  /*d8c0*/  VIADD R10, R0, 0x70 ;  /* 0x00000070000a7836 */ /* 0x000fe20000000000 */
[-C--:B------:R-:W-:Y:S02]  /*d8d0*/  IADD3 R8, P3, PT, R11, R2.reuse, RZ ;  /* 0x000000020b087210 */ /* 0x080fe40007f7e0ff */
[----:B------:R-:W-:Y:S01]  /*d8e0*/  PRMT R19, R131, 0x9910, RZ ;  /* 0x0000991083137816 */ /* 0x000fe200000000ff */
        /* <DEDUP_REMOVED lines=8> */
[----:B------:R-:W-:Y:S02]  /*d970*/  SHF.R.S32.HI R19, RZ, 0x8, R19 ;  /* 0x00000008ff137819 */ /* 0x000fe40000011413 */
[C---:B------:R-:W-:Y:S01]  /*d980*/  LEA.HI.X.SX32 R5, R11.reuse, R3, 0x1, P2 ;  /* 0x000000030b057211 */ /* 0x040fe200010f0eff */
[----:B------:R-:W-:Y:S01]  /*d990*/  VIADD R11, R11, UR5 ;  /* 0x000000050b0b7c36 */ /* 0x000fe20008000000 */
[----:B-----5:R-:W-:Y:S02]  /*d9a0*/  SHF.R.S32.HI R13, RZ, 0x8, R10 ;  /* 0x00000008ff0d7819 */ /* 0x020fe4000001140a */
[----:B0-----:R-:W-:Y:S01]  /*d9b0*/  ISETP.LT.AND P2, PT, R12, UR6, !P0 ;  /* 0x000000060c007c0c */ /* 0x001fe2000c741270 */
[----:B------:R-:W0:Y:S01]  /*d9c0*/  LDCU UR6, c[0x0][0x39c] ;  /* 0x00007380ff0677ac */ /* 0x000e220008000800 */
[----:B------:R-:W-:Y:S01]  /*d9d0*/  PRMT R12, R115, 0x9910, RZ ;  /* 0x00009910730c7816 */ /* 0x000fe200000000ff */
[----:B------:R2:W-:Y:S01]  /*d9e0*/  @P1 STG.E.U8 desc[UR18][R4.64], R13 ;  /* 0x0000000d04001986 */ /* 0x0005e2000c101112 */
[----:B------:R-:W-:Y:S01]  /*d9f0*/  IADD3 R6, P1, PT, R11, R2, RZ ;  /* 0x000000020b067210 */ /* 0x000fe20007f3e0ff */
[----:B---3--:R-:W-:-:S02]  /*da00*/  VIADD R8, R0, 0x72 ;  /* 0x0000007200087836 */ /* 0x008fc40000000000 */
[C---:B------:R-:W-:Y:S01]  /*da10*/  VIADD R10, R11.reuse, UR5 ;  /* 0x000000050b0a7c36 */ /* 0x040fe20008000000 */
[-C--:B------:R-:W-:Y:S01]  /*da20*/  LEA.HI.X.SX32 R7, R11, R3.reuse, 0x1, P1 ;  /* 0x000000030b077211 */ /* 0x080fe200008f0eff */
[----:B------:R-:W-:Y:S01]  /*da30*/  VIADD R9, R0, 0x73 ;  /* 0x0000007300097836 */ /* 0x000fe20000000000 */
[----:B-1----:R-:W-:Y:S01]  /*da40*/  ISETP.LT.AND P1, PT, R8, UR4, !P0 ;  /* 0x0000000408007c0c */ /* 0x002fe2000c721270 */
[----:B------:R-:W-:Y:S01]  /*da50*/  IMAD.MOV.U32 R11, RZ, RZ, R12 ;  /* 0x000000ffff0b7224 */ /* 0x000fe200078e000c */
[CC--:B------:R-:W-:Y:S01]  /*da60*/  IADD3 R8, P5, PT, R10.reuse, R2.reuse, RZ ;  /* 0x000000020a087210 */ /* 0x0c0fe20007fbe0ff */
[----:B------:R1:W-:Y:S01]  /*da70*/  @P6 STG.E.U8 desc[UR18][R6.64], R115 ;  /* 0x0000007306006986 */ /* 0x0003e2000c101112 */
[----:B------:R-:W-:Y:S01]  /*da80*/  ISETP.LT.AND P6, PT, R9, UR7, !P0 ;  /* 0x0000000709007c0c */ /* 0x000fe2000c7c1270 */
[----:B------:R-:W3:Y:S01]  /*da90*/  LDCU UR4, c[0x0][0x39c] ;  /* 0x00007380ff0477ac */ /* 0x000ee20008000800 */
[CC--:B------:R-:W-:Y:S01]  /*daa0*/  LEA.HI.X.SX32 R9, R10.reuse, R3.reuse, 0x1, P5 ;  /* 0x000000030a097211 */ /* 0x0c0fe200028f0eff */
[----:B------:R-:W-:Y:S01]  /*dab0*/  VIADD R10, R10, UR5 ;  /* 0x000000050a0a7c36 */ /* 0x000fe20008000000 */
[----:B------:R-:W-:Y:S01]  /*dac0*/  SHF.R.S32.HI R11, RZ, 0x8, R11 ;  /* 0x00000008ff0b7819 */ /* 0x000fe2000001140b */
[C---:B--2---:R-:W-:Y:S01]  /*dad0*/  VIADD R5, R0.reuse, 0x74 ;  /* 0x0000007400057836 */ /* 0x044fe20000000000 */
[----:B------:R-:W2:Y:S01]  /*dae0*/  LDCU UR7, c[0x0][0x39c] ;  /* 0x00007380ff0777ac */ /* 0x000ea20008000800 */
[----:B------:R-:W-:Y:S01]  /*daf0*/  PRMT R13, R117, 0x9910, RZ ;  /* 0x00009910750d7816 */ /* 0x000fe200000000ff */
[----:B------:R-:W-:Y:S01]  /*db00*/  VIADD R12, R0, 0x78 ;  /* 0x00000078000c7836 */ /* 0x000fe20000000000 */
[----:B------:R5:W-:Y:S01]  /*db10*/  @P4 STG.E.U8 desc[UR18][R8.64], R11 ;  /* 0x0000000b08004986 */ /* 0x000be2000c101112 */
[----:B------:R-:W-:Y:S01]  /*db20*/  IADD3 R4, P4, PT, R10, R2, RZ ;  /* 0x000000020a047210 */ /* 0x000fe20007f9e0ff */
[----:B-1----:R-:W-:Y:S01]  /*db30*/  VIADD R7, R0, 0x75 ;  /* 0x0000007500077836 */ /* 0x002fe20000000000 */
[----:B0-----:R-:W-:Y:S01]  /*db40*/  ISETP.LT.AND P5, PT, R5, UR6, !P0 ;  /* 0x0000000605007c0c */ /* 0x001fe2000c7a1270 */
[----:B------:R-:W0:Y:S01]  /*db50*/  LDCU UR6, c[0x0][0x39c] ;  /* 0x00007380ff0677ac */ /* 0x000e220008000800 */
[C---:B------:R-:W-:Y:S01]  /*db60*/  LEA.HI.X.SX32 R5, R10.reuse, R3, 0x1, P4 ;  /* 0x000000030a057211 */ /* 0x040fe200020f0eff */
[----:B------:R-:W-:Y:S01]  /*db70*/  VIADD R10, R10, UR5 ;  /* 0x000000050a0a7c36 */ /* 0x000fe20008000000 */
[----:B------:R-:W-:-:S03]  /*db80*/  SHF.R.S32.HI R13, RZ, 0x8, R13 ;  /* 0x00000008ff0d7819 */ /* 0x000fc6000001140d */
[----:B------:R1:W-:Y:S01]  /*db90*/  @P3 STG.E.U8 desc[UR18][R4.64], R117 ;  /* 0x0000007504003986 */ /* 0x0003e2000c101112 */
[CC--:B------:R-:W-:Y:S01]  /*dba0*/  IADD3 R6, P3, PT, R10.reuse, R2.reuse, RZ ;  /* 0x000000020a067210 */ /* 0x0c0fe20007f7e0ff */
[----:B-----5:R-:W-:Y:S01]  /*dbb0*/  VIADD R11, R10, UR5 ;  /* 0x000000050a0b7c36 */ /* 0x020fe20008000000 */
[----:B---3--:R-:W-:Y:S01]  /*dbc0*/  ISETP.LT.AND P4, PT, R7, UR4, !P0 ;  /* 0x0000000407007c0c */ /* 0x008fe2000c781270 */
[----:B------:R-:W-:Y:S01]  /*dbd0*/  VIADD R9, R0, 0x76 ;  /* 0x0000007600097836 */ /* 0x000fe20000000000 */
[-C--:B------:R-:W-:Y:S01]  /*dbe0*/  LEA.HI.X.SX32 R7, R10, R3.reuse, 0x1, P3 ;  /* 0x000000030a077211 */ /* 0x080fe200018f0eff */
[----:B------:R-:W-:Y:S01]  /*dbf0*/  VIADD R10, R0, 0x77 ;  /* 0x00000077000a7836 */ /* 0x000fe20000000000 */
[----:B------:R-:W-:Y:S01]  /*dc00*/  IADD3 R8, P3, PT, R11, R2, RZ ;  /* 0x000000020b087210 */ /* 0x000fe20007f7e0ff */
[----:B------:R-:W3:Y:S02]  /*dc10*/  LDCU UR4, c[0x0][0x39c] ;  /* 0x00007380ff0477ac */ /* 0x000ee40008000800 */
        /* <DEDUP_REMOVED lines=8> */
[C---:B------:R-:W-:Y:S01]  /*dca0*/  IADD3 R4, P1, PT, R11.reuse, R2, RZ ;  /* 0x000000020b047210 */ /* 0x040fe20007f3e0ff */
[C---:B------:R-:W-:Y:S01]  /*dcb0*/  VIADD R10, R11.reuse, UR5 ;  /* 0x000000050b0a7c36 */ /* 0x040fe20008000000 */
[----:B------:R-:W1:Y:S01]  /*dcc0*/  LDCU UR6, c[0x0][0x39c] ;  /* 0x00007380ff0677ac */ /* 0x000e620008000800 */
[----:B-----5:R-:W-:Y:S01]  /*dcd0*/  IMAD.MOV.U32 R6, RZ, RZ, R5 ;  /* 0x000000ffff067224 */ /* 0x020fe200078e0005 */
[----:B------:R-:W-:Y:S01]  /*dce0*/  LEA.HI.X.SX32 R5, R11, R3, 0x1, P1 ;  /* 0x000000030b057211 */ /* 0x000fe200008f0eff */
[----:B------:R-:W-:-:S03]  /*dcf0*/  VIADD R13, R0, 0x7a ;  /* 0x0000007a000d7836 */ /* 0x000fc60000000000 */
[----:B------:R-:W-:Y:S02]  /*dd00*/  SHF.R.S32.HI R11, RZ, 0x8, R6 ;  /* 0x00000008ff0b7819 */ /* 0x000fe40000011406 */
[----:B------:R-:W-:-:S03]  /*dd10*/  IADD3 R6, P1, PT, R10, R2, RZ ;  /* 0x000000020a067210 */ /* 0x000fc60007f3e0ff */
[----:B------:R5:W-:Y:S01]  /*dd20*/  @P6 STG.E.U8 desc[UR18][R4.64], R11 ;  /* 0x0000000b04006986 */ /* 0x000be2000c101112 */
[CC--:B------:R-:W-:Y:S01]  /*dd30*/  LEA.HI.X.SX32 R7, R10.reuse, R3.reuse, 0x1, P1 ;  /* 0x000000030a077211 */ /* 0x0c0fe200008f0eff */
[----:B------:R-:W-:Y:S01]  /*dd40*/  VIADD R10, R10, UR5 ;  /* 0x000000050a0a7c36 */ /* 0x000fe20008000000 */
[----:B---3--:R-:W-:Y:S01]  /*dd50*/  ISETP.LT.AND P1, PT, R12, UR4, !P0 ;  /* 0x000000040c007c0c */ /* 0x008fe2000c721270 */
[----:B------:R-:W3:Y:S01]  /*dd60*/  LDCU UR4, c[0x0][0x39c] ;  /* 0x00007380ff0477ac */ /* 0x000ee20008000800 */
[----:B------:R-:W-:Y:S01]  /*dd70*/  PRMT R12, R121, 0x9910, RZ ;  /* 0x00009910790c7816 */ /* 0x000fe200000000ff */
[----:B------:R4:W-:Y:S01]  /*dd80*/  @P5 STG.E.U8 desc[UR18][R6.64], R121 ;  /* 0x0000007906005986 */ /* 0x0009e2000c101112 */
[----:B0-----:R-:W-:Y:S02]  /*dd90*/  IADD3 R8, P5, PT, R10, R2, RZ ;  /* 0x000000020a087210 */ /* 0x001fe40007fbe0ff */
[----:B-1----:R-:W-:Y:S01]  /*dda0*/  ISETP.LT.AND P6, PT, R14, UR6, !P0 ;  /* 0x000000060e007c0c */ /* 0x002fe2000c7c1270 */
[----:B------:R-:W0:Y:S01]  /*ddb0*/  LDCU UR6, c[0x0][0x39c] ;  /* 0x00007380ff0677ac */ /* 0x000e220008000800 */
[C---:B------:R-:W-:Y:S01]  /*ddc0*/  LEA.HI.X.SX32 R9, R10.reuse, R3, 0x1, P5 ;  /* 0x000000030a097211 */ /* 0x040fe200028f0eff */
[----:B------:R-:W-:Y:S01]  /*ddd0*/  VIADD R10, R10, UR5 ;  /* 0x000000050a0a7c36 */ /* 0x000fe20008000000 */
[----:B-----5:R-:W-:Y:S01]  /*dde0*/  SHF.R.S32.HI R11, RZ, 0x8, R12 ;  /* 0x00000008ff0b7819 */ /* 0x020fe2000001140c */
[----:B------:R-:W-:Y:S01]  /*ddf0*/  VIADD R12, R0, 0x7c ;  /* 0x0000007c000c7836 */ /* 0x000fe20000000000 */
[----:B--2---:R-:W-:-:S02]  /*de00*/  ISETP.LT.AND P5, PT, R13, UR7, !P0 ;  /* 0x000000070d007c0c */ /* 0x004fc4000c7a1270 */
[----:B------:R-:W-:Y:S01]  /*de10*/  PRMT R13, R123, 0x9910, RZ ;  /* 0x000099107b0d7816 */ /* 0x000fe200000000ff */
[----:B------:R1:W-:Y:S01]  /*de20*/  @P4 STG.E.U8 desc[UR18][R8.64], R11 ;  /* 0x0000000b08004986 */ /* 0x0003e2000c101112 */
[-C--:B------:R-:W-:Y:S01]  /*de30*/  IADD3 R4, P4, PT, R10, R2.reuse, RZ ;  /* 0x000000020a047210 */ /* 0x080fe20007f9e0ff */
[----:B----4-:R-:W-:Y:S01]  /*de40*/  VIADD R6, R0, 0x7b ;  /* 0x0000007b00067836 */ /* 0x010fe20000000000 */
[----:B------:R-:W-:Y:S02]  /*de50*/  SHF.R.S32.HI R13, RZ, 0x8, R13 ;  /* 0x00000008ff0d7819 */ /* 0x000fe4000001140d */
[C---:B------:R-:W-:Y:S01]  /*de60*/  LEA.HI.X.SX32 R5, R10.reuse, R3, 0x1, P4 ;  /* 0x000000030a057211 */ /* 0x040fe200020f0eff */
[----:B------:R-:W-:Y:S01]  /*de70*/  VIADD R10, R10, UR5 ;  /* 0x000000050a0a7c36 */ /* 0x000fe20008000000 */
[----:B---3--:R-:W-:Y:S01]  /*de80*/  ISETP.LT.AND P4, PT, R6, UR4, !P0 ;  /* 0x0000000406007c0c */ /* 0x008fe2000c781270 */
[----:B------:R-:W2:Y:S02]  /*de90*/  LDCU UR4, c[0x0][0x39c] ;  /* 0x00007380ff0477ac */ /* 0x000ea40008000800 */
[----:B------:R3:W-:Y:S01]  /*dea0*/  @P2 STG.E.U8 desc[UR18][R4.64], R123 ;  /* 0x0000007b04002986 */ /* 0x0007e2000c101112 */
[C---:B------:R-:W-:Y:S01]  /*deb0*/  IADD3 R6, P2, PT, R10.reuse, R2, RZ ;  /* 0x000000020a067210 */ /* 0x040fe20007f5e0ff */
[----:B-1----:R-:W-:-:S03]  /*dec0*/  VIADD R11, R10, UR5 ;  /* 0x000000050a0b7c36 */ /* 0x002fc60008000000 */
[-C--:B------:R-:W-:Y:S01]  /*ded0*/  LEA.HI.X.SX32 R7, R10, R3.reuse, 0x1, P2 ;  /* 0x000000030a077211 */ /* 0x080fe200010f0eff */
[C---:B------:R-:W-:Y:S01]  /*dee0*/  VIADD R10, R0.reuse, 0x7d ;  /* 0x0000007d000a7836 */ /* 0x040fe20000000000 */
[CC--:B------:R-:W-:Y:S01]  /*def0*/  IADD3 R8, P2, PT, R11.reuse, R2.reuse, RZ ;  /* 0x000000020b087210 */ /* 0x0c0fe20007f5e0ff */
[----:B------:R-:W-:Y:S02]  /*df00*/  VIADD R0, R0, 0x7f ;  /* 0x0000007f00007836 */ /* 0x000fe40000000000 */
[----:B------:R1:W-:Y:S01]  /*df10*/  @P3 STG.E.U8 desc[UR18][R6.64], R13 ;  /* 0x0000000d06003986 */ /* 0x0003e2000c101112 */
[CC--:B------:R-:W-:Y:S01]  /*df20*/  LEA.HI.X.SX32 R9, R11.reuse, R3.reuse, 0x1, P2 ;  /* 0x000000030b097211 */ /* 0x0c0fe200010f0eff */
[----:B------:R-:W-:Y:S01]  /*df30*/  VIADD R11, R11, UR5 ;  /* 0x000000050b0b7c36 */ /* 0x000fe20008000000 */
[----:B0-----:R-:W-:Y:S01]  /*df40*/  ISETP.LT.AND P3, PT, R12, UR6, !P0 ;  /* 0x000000060c007c0c */ /* 0x001fe2000c761270 */
[----:B------:R-:W0:Y:S02]  /*df50*/  LDCU UR6, c[0x0][0x39c] ;  /* 0x00007380ff0677ac */ /* 0x000e240008000800 */
[----:B------:R4:W-:Y:S01]  /*df60*/  @P1 STG.E.U8 desc[UR18][R8.64], R125 ;  /* 0x0000007d08001986 */ /* 0x0009e2000c101112 */
[----:B--2---:R-:W-:Y:S01]  /*df70*/  ISETP.LT.AND P2, PT, R10, UR4, !P0 ;  /* 0x000000040a007c0c */ /* 0x004fe2000c741270 */
[C---:B------:R-:W-:Y:S01]  /*df80*/  VIADD R10, R11.reuse, UR5 ;  /* 0x000000050b0a7c36 */ /* 0x040fe20008000000 */
[CC--:B---3--:R-:W-:Y:S01]  /*df90*/  IADD3 R4, P1, PT, R11.reuse, R2.reuse, RZ ;  /* 0x000000020b047210 */ /* 0x0c8fe20007f3e0ff */
[----:B------:R-:W2:Y:S03]  /*dfa0*/  LDCU UR4, c[0x0][0x39c] ;  /* 0x00007380ff0477ac */ /* 0x000ea60008000800 */
[----:B------:R-:W-:Y:S01]  /*dfb0*/  LEA.HI.X.SX32 R5, R11, R3, 0x1, P1 ;  /* 0x000000030b057211 */ /* 0x000fe200008f0eff */
[C---:B------:R-:W-:Y:S01]  /*dfc0*/  VIADD R11, R10.reuse, UR5 ;  /* 0x000000050a0b7c36 */ /* 0x040fe20008000000 */
[----:B-1----:R-:W-:-:S03]  /*dfd0*/  IADD3 R6, P1, PT, R10, R2, RZ ;  /* 0x000000020a067210 */ /* 0x002fc60007f3e0ff */
[C---:B------:R-:W-:Y:S01]  /*dfe0*/  VIADD R13, R11.reuse, UR5 ;  /* 0x000000050b0d7c36 */ /* 0x040fe20008000000 */
[----:B------:R1:W-:Y:S01]  /*dff0*/  @P6 STG.E.U8 desc[UR18][R4.64], R17 ;  /* 0x0000001104006986 */ /* 0x0003e2000c101112 */
[-C--:B----4-:R-:W-:Y:S02]  /*e000*/  IADD3 R8, P6, PT, R11, R2.reuse, RZ ;  /* 0x000000020b087210 */ /* 0x090fe40007fde0ff */
[----:B------:R-:W-:Y:S01]  /*e010*/  VIADD R14, R13, UR5 ;  /* 0x000000050d0e7c36 */ /* 0x000fe20008000000 */
[-C--:B------:R-:W-:Y:S02]  /*e020*/  LEA.HI.X.SX32 R7, R10, R3.reuse, 0x1, P1 ;  /* 0x000000030a077211 */ /* 0x080fe400008f0eff */
[-C--:B------:R-:W-:Y:S01]  /*e030*/  LEA.HI.X.SX32 R9, R11, R3.reuse, 0x1, P6 ;  /* 0x000000030b097211 */ /* 0x080fe200030f0eff */
[C---:B------:R-:W-:Y:S01]  /*e040*/  VIADD R15, R14.reuse, UR5 ;  /* 0x000000050e0f7c36 */ /* 0x040fe20008000000 */
[-C--:B------:R-:W-:Y:S01]  /*e050*/  IADD3 R10, P1, PT, R13, R2.reuse, RZ ;  /* 0x000000020d0a7210 */ /* 0x080fe20007f3e0ff */
[----:B------:R3:W-:Y:S01]  /*e060*/  @P5 STG.E.U8 desc[UR18][R6.64], R127 ;  /* 0x0000007f06005986 */ /* 0x0007e2000c101112 */
[----:B------:R-:W-:Y:S01]  /*e070*/  IADD3 R12, P6, PT, R14, R2, RZ ;  /* 0x000000020e0c7210 */ /* 0x000fe20007fde0ff */
[----:B------:R-:W-:Y:S01]  /*e080*/  VIADD R16, R15, UR5 ;  /* 0x000000050f107c36 */ /* 0x000fe20008000000 */
[----:B------:R-:W-:-:S02]  /*e090*/  LEA.HI.X.SX32 R11, R13, R3, 0x1, P1 ;  /* 0x000000030d0b7211 */ /* 0x000fc400008f0eff */
[-C--:B------:R-:W-:Y:S02]  /*e0a0*/  LEA.HI.X.SX32 R13, R14, R3.reuse, 0x1, P6 ;  /* 0x000000030e0d7211 */ /* 0x080fe400030f0eff */
[-C--:B-1----:R-:W-:Y:S02]  /*e0b0*/  IADD3 R4, P6, PT, R16, R2.reuse, RZ ;  /* 0x0000000210047210 */ /* 0x082fe40007fde0ff */
[----:B--2---:R-:W-:Y:S02]  /*e0c0*/  ISETP.LT.AND P1, PT, R18, UR4, !P0 ;  /* 0x0000000412007c0c */ /* 0x004fe4000c721270 */
[----:B------:R-:W-:Y:S02]  /*e0d0*/  LEA.HI.X.SX32 R5, R16, R3, 0x1, P6 ;  /* 0x0000000310057211 */ /* 0x000fe400030f0eff */
[----:B0-----:R-:W-:Y:S02]  /*e0e0*/  ISETP.LT.AND P0, PT, R0, UR6, !P0 ;  /* 0x0000000600007c0c */ /* 0x001fe4000c701270 */
[----:B------:R-:W-:-:S02]  /*e0f0*/  IADD3 R2, P6, PT, R15, R2, RZ ;  /* 0x000000020f027210 */ /* 0x000fc40007fde0ff */
[----:B------:R-:W-:Y:S02]  /*e100*/  PRMT R0, R127, 0x9910, RZ ;  /* 0x000099107f007816 */ /* 0x000fe400000000ff */
[----:B------:R-:W-:Y:S02]  /*e110*/  PRMT R17, R129, 0x9910, RZ ;  /* 0x0000991081117816 */ /* 0x000fe400000000ff */
[----:B------:R-:W-:Y:S02]  /*e120*/  LEA.HI.X.SX32 R3, R15, R3, 0x1, P6 ;  /* 0x000000030f037211 */ /* 0x000fe400030f0eff */
[----:B------:R-:W-:Y:S02]  /*e130*/  SHF.R.S32.HI R15, RZ, 0x8, R0 ;  /* 0x00000008ff0f7819 */ /* 0x000fe40000011400 */
[----:B------:R-:W-:-:S03]  /*e140*/  SHF.R.S32.HI R17, RZ, 0x8, R17 ;  /* 0x00000008ff117819 */ /* 0x000fc60000011411 */
[----:B------:R3:W-:Y:S04]  /*e150*/  @P4 STG.E.U8 desc[UR18][R8.64], R15 ;  /* 0x0000000f08004986 */ /* 0x0007e8000c101112 */
[----:B------:R3:W-:Y:S04]  /*e160*/  @P3 STG.E.U8 desc[UR18][R10.64], R129 ;  /* 0x000000810a003986 */ /* 0x0007e8000c101112 */
[----:B------:R3:W-:Y:S04]  /*e170*/  @P2 STG.E.U8 desc[UR18][R12.64], R17 ;  /* 0x000000110c002986 */ /* 0x0007e8000c101112 */
[----:B------:R3:W-:Y:S04]  /*e180*/  @P1 STG.E.U8 desc[UR18][R2.64], R131 ;  /* 0x0000008302001986 */ /* 0x0007e8000c101112 */
[----:B------:R3:W-:Y:S01]  /*e190*/  @P0 STG.E.U8 desc[UR18][R4.64], R19 ;  /* 0x0000001304000986 */ /* 0x0007e2000c101112 */
[----:B------:R-:W-:Y:S06]  /*e1a0*/  BAR.SYNC.DEFER_BLOCKING 0x0 ;  /* 0x0000000000007b1d */ /* 0x000fec0000010000 */
[----:B------:R-:W-:Y:S05]  /*e1b0*/  BRA.U UP0, `(.L_x_19) ;  /* 0x0000000100a07547 */ /* 0x000fea000b800000 */
[----:B------:R-:W0:Y:S01]  /*e1c0*/  S2UR UR5, SR_CgaCtaId ;  /* 0x00000000000579c3 */ /* 0x000e220000008800 */
[----:B------:R-:W-:Y:S01]  /*e1d0*/  NOP ;  /* 0x0000000000007918 */ /* 0x000fe20000000000 */
[----:B------:R-:W-:Y:S01]  /*e1e0*/  UMOV UR4, 0x50 ;  /* 0x0000005000047882 */ /* 0x000fe20000000000 */
[----:B------:R-:W-:Y:S02]  /*e1f0*/  IMAD.U32 R0, RZ, RZ, UR24 ;  /* 0x00000018ff007e24 */ /* 0x000fe4000f8e00ff */
[----:B---3--:R-:W-:Y:S02]  /*e200*/  IMAD.MOV.U32 R3, RZ, RZ, 0xf ;  /* 0x0000000fff037424 */ /* 0x008fe400078e00ff */
[----:B------:R-:W-:Y:S01]  /*e210*/  IMAD.MOV.U32 R7, RZ, RZ, 0x1 ;  /* 0x00000001ff077424 */ /* 0x000fe200078e00ff */
[----:B------:R-:W-:-:S04]  /*e220*/  LOP3.LUT R0, R0, 0xffff, RZ, 0xc0, !PT ;  /* 0x0000ffff00007812 */ /* 0x000fc800078ec0ff */
[----:B------:R-:W-:-:S05]  /*e230*/  SHF.R.U32.HI R0, RZ, 0x5, R0 ;  /* 0x00000005ff007819 */ /* 0x000fca0000011600 */
[----:B------:R-:W-:Y:S01]  /*e240*/  VIADD R2, R0, 0x10 ;  /* 0x0000001000027836 */ /* 0x000fe20000000000 */
[----:B------:R-:W-:Y:S01]  /*e250*/  SHF.L.U32 R0, R3, R0, RZ ;  /* 0x0000000003007219 */ /* 0x000fe200000006ff */
[----:B0-----:R-:W-:-:S03]  /*e260*/  ULEA UR6, UR5, UR4, 0x18 ;  /* 0x0000000405067291 */ /* 0x001fc6000f8ec0ff */
[----:B------:R-:W-:-:S04]  /*e270*/  SHF.L.U32 R3, R7, R2, RZ ;  /* 0x0000000207037219 */ /* 0x000fc800000006ff */
[----:B------:R-:W-:Y:S02]  /*e280*/  LOP3.LUT R0, R3, R0, RZ, 0xfc, !PT ;  /* 0x0000000003007212 */ /* 0x000fe400078efcff */
[----:B------:R-:W0:Y:S02]  /*e290*/  LDS R5, [UR6] ;  /* 0x00000006ff057984 */ /* 0x000e240008000800 */
[C---:B------:R-:W-:Y:S02]  /*e2a0*/  LOP3.LUT R2, R0.reuse, 0xffff, RZ, 0xc0, !PT ;  /* 0x0000ffff00027812 */ /* 0x040fe400078ec0ff */
[----:B0-----:R-:W-:-:S04]  /*e2b0*/  LOP3.LUT R3, R0, 0xffff, R5, 0x80, !PT ;  /* 0x0000ffff00037812 */ /* 0x001fc800078e8005 */
[----:B------:R-:W-:-:S13]  /*e2c0*/  ISETP.NE.AND P0, PT, R3, R2, PT ;  /* 0x000000020300720c */ /* 0x000fda0003f05270 */
[----:B------:R-:W-:Y:S05]  /*e2d0*/  @P0 BRA `(.L_x_20) ;  /* 0x0000000000500947 */ /* 0x000fea0003800000 */
[----:B------:R-:W-:Y:S02]  /*e2e0*/  SHF.R.U32.HI R5, RZ, 0x10, R5 ;  /* 0x00000010ff057819 */ /* 0x000fe40000011605 */
[----:B------:R-:W-:-:S04]  /*e2f0*/  SHF.R.U32.HI R2, RZ, 0x10, R0 ;  /* 0x00000010ff027819 */ /* 0x000fc80000011600 */
[----:B------:R-:W-:-:S04]  /*e300*/  LOP3.LUT R5, R5, R2, RZ, 0xc0, !PT ;  /* 0x0000000205057212 */ /* 0x000fc800078ec0ff */
[----:B------:R-:W-:-:S13]  /*e310*/  ISETP.NE.AND P0, PT, R5, R2, PT ;  /* 0x000000020500720c */ /* 0x000fda0003f05270 */
[----:B------:R-:W-:Y:S05]  /*e320*/  @P0 BRA `(.L_x_21) ;  /* 0x0000000000300947 */ /* 0x000fea0003800000 */
[----:B------:R-:W-:Y:S01]  /*e330*/  R2UR UR4, R0 ;  /* 0x00000000000472ca */ /* 0x000fe200000e0000 */
[----:B------:R-:W-:Y:S01]  /*e340*/  VOTEU.ANY UR5, UPT, PT ;  /* 0x0000000000057886 */ /* 0x000fe200038e0100 */
[----:B------:R-:W0:Y:S01]  /*e350*/  S2R R0, SR_LANEID ;  /* 0x0000000000007919 */ /* 0x000e220000000000 */
[----:B------:R-:W-:-:S10]  /*e360*/  UFLO.U32 UR5, UR5 ;  /* 0x00000005000572bd */ /* 0x000fd400080e0000 */
[----:B------:R-:W-:-:S06]  /*e370*/  ULOP3.LUT UR4, URZ, UR4, URZ, 0x33, !UPT ;  /* 0x00000004ff047292 */ /* 0x000fcc000f8e33ff */
[----:B------:R-:W-:-:S04]  /*e380*/  IMAD.U32 R2, RZ, RZ, UR4 ;  /* 0x00000004ff027e24 */ /* 0x000fc8000f8e00ff */
[----:B------:R-:W1:Y:S02]  /*e390*/  REDUX UR7, R2 ;  /* 0x00000000020773c4 */ /* 0x000e640000000000 */
[----:B------:R2:W-:Y:S01]  /*e3a0*/  UTCATOMSWS.AND URZ, UR4 ;  /* 0x0000000400ff79e3 */ /* 0x0005e20008000000 */
[----:B0-----:R-:W-:Y:S01]  /*e3b0*/  ISETP.EQ.U32.AND P0, PT, R0, UR5, PT ;  /* 0x0000000500007c0c */ /* 0x001fe2000bf02070 */
[----:B-1----:R-:W-:-:S12]  /*e3c0*/  IMAD.U32 R0, RZ, RZ, UR7 ;  /* 0x00000007ff007e24 */ /* 0x002fd8000f8e00ff */
[----:B------:R2:W-:Y:S01]  /*e3d0*/  @P0 ATOMS.AND RZ, [UR6], R0 ;  /* 0x00000000ffff098c */ /* 0x0005e2000a800006 */
[----:B------:R-:W-:Y:S05]  /*e3e0*/  BRA `(.L_x_19) ;  /* 0x0000000000147947 */ /* 0x000fea0003800000 */
.L_x_21:
[----:B------:R-:W-:-:S07]  /*e3f0*/  MOV R2, 0xe410 ;  /* 0x0000e41000027802 */ /* 0x000fce0000000f00 */
[----:B------:R-:W-:Y:S05]  /*e400*/  CALL.REL.NOINC `($__internal_0_$__cuda_sm10x_tcgen05_guardrail_trap_col_being_dealloced_not_returned_by_alloc) ;  /* 0x00000000005c7944 */ /* 0x000fea0003c00000 */
[----:B------:R-:W-:Y:S05]  /*e410*/  BRA `(.L_x_19) ;  /* 0x0000000000087947 */ /* 0x000fea0003800000 */
.L_x_20:
[----:B------:R-:W-:-:S07]  /*e420*/  MOV R2, 0xe440 ;  /* 0x0000e44000027802 */ /* 0x000fce0000000f00 */
[----:B------:R-:W-:Y:S05]  /*e430*/  CALL.REL.NOINC `($__internal_2_$__cuda_sm10x_tcgen05_guardrail_trap_unallocated_columns_being_dealloced) ;  /* 0x0000000000687944 */ /* 0x000fea0003c00000 */
.L_x_19:
[----:B------:R-:W-:Y:S01]  /*e440*/  NOP ;  /* 0x0000000000007918 */ /* 0x000fe20000000000 */
[----:B--2---:R-:W-:Y:S05]  /*e450*/  EXIT ;  /* 0x000000000000794d */ /* 0x004fea0003800000 */
.L_x_7:
[----:B------:R-:W-:-:S07]  /*e460*/  IMAD.MOV.U32 R3, RZ, RZ, R2 ;  /* 0x000000ffff037224 */ /* 0x000fce00078e0002 */
.L_x_22:
[----:B0-----:R0:W1:Y:S02]  /*e470*/  SYNCS.PHASECHK.TRANS64.TRYWAIT P1, [R7+URZ], R3 ;  /* 0x00000003070075a7 */ /* 0x00106400080211ff */
[----:B-1----:R-:W-:Y:S05]  /*e480*/  @!P1 NANOSLEEP.SYNCS 0x989680 ;  /* 0x009896800000995d */ /* 0x002fea0003900000 */
[----:B------:R-:W1:Y:S02]  /*e490*/  @!P1 SYNCS.PHASECHK.TRANS64 P1, [R7+URZ], R3 ;  /* 0x00000003070095a7 */ /* 0x000e6400080210ff */
[----:B-1----:R-:W-:Y:S05]  /*e4a0*/  @!P1 BRA `(.L_x_22) ;  /* 0xfffffffc00f09947 */ /* 0x002fea000383ffff */
[----:B------:R-:W-:Y:S05]  /*e4b0*/  BRA `(.L_x_6) ;  /* 0xffffff1c009c7947 */ /* 0x000fea000383ffff */
.L_x_10:
[----:B------:R-:W-:-:S07]  /*e4c0*/  IMAD.MOV.U32 R3, RZ, RZ, R2 ;  /* 0x000000ffff037224 */ /* 0x000fce00078e0002 */
.L_x_23:
[----:B0-----:R0:W1:Y:S02]  /*e4d0*/  SYNCS.PHASECHK.TRANS64.TRYWAIT P0, [R9+URZ], R3 ;  /* 0x00000003090075a7 */ /* 0x00106400080011ff */
[----:B-1----:R-:W-:Y:S05]  /*e4e0*/  @!P0 NANOSLEEP.SYNCS 0x989680 ;  /* 0x009896800000895d */ /* 0x002fea0003900000 */
[----:B------:R-:W1:Y:S02]  /*e4f0*/  @!P0 SYNCS.PHASECHK.TRANS64 P0, [R9+URZ], R3 ;  /* 0x00000003090085a7 */ /* 0x000e6400080010ff */
[----:B-1----:R-:W-:Y:S05]  /*e500*/  @!P0 BRA `(.L_x_23) ;  /* 0xfffffffc00f08947 */ /* 0x002fea000383ffff */
[----:B------:R-:W-:Y:S05]  /*e510*/  BRA `(.L_x_9) ;  /* 0xffffff2000007947 */ /* 0x000fea000383ffff */
.L_x_14:
[----:B------:R-:W0:Y:S02]  /*e520*/  SYNCS.PHASECHK.TRANS64.TRYWAIT P4, [UR12], R94 ;  /* 0x0000005eff0075a7 */ /* 0x000e24000808110c */
[----:B0-----:R-:W-:Y:S05]  /*e530*/  @!P4 BRA `(.L_x_14) ;  /* 0xfffffffc00f8c947 */ /* 0x001fea000383ffff */
[----:B------:R-:W-:Y:S05]  /*e540*/  BRA `(.L_x_24) ;  /* 0xffffff8800c07947 */ /* 0x000fea000383ffff */
.L_x_18:
[----:B------:R-:W0:Y:S02]  /*e550*/  SYNCS.PHASECHK.TRANS64.TRYWAIT P0, [UR12], R2 ;  /* 0x00000002ff0075a7 */ /* 0x000e24000800110c */
[----:B0-----:R-:W-:Y:S05]  /*e560*/  @!P0 BRA `(.L_x_18) ;  /* 0xfffffffc00f88947 */ /* 0x001fea000383ffff */
[----:B------:R-:W-:Y:S05]  /*e570*/  BRA `(.L_x_17) ;  /* 0xffffffb400dc7947 */ /* 0x000fea000383ffff */
        .weak           $__internal_0_$__cuda_sm10x_tcgen05_guardrail_trap_col_being_dealloced_not_returned_by_alloc
        .type           $__internal_0_$__cuda_sm10x_tcgen05_guardrail_trap_col_being_dealloced_not_returned_by_alloc,@function
        .size           $__internal_0_$__cuda_sm10x_tcgen05_guardrail_trap_col_being_dealloced_not_returned_by_alloc,($__internal_1_$__cuda_sm10x_tcgen05_guardrail_trap_phase_invalid_during_alloc - $__internal_0_$__cuda_sm10x_tcgen05_guardrail_trap_col_being_dealloced_not_returned_by_alloc)
$__internal_0_$__cuda_sm10x_tcgen05_guardrail_trap_col_being_dealloced_not_returned_by_alloc:
[----:B------:R-:W-:Y:S05]  /*e580*/  BPT.TRAP 0x1 ;  /* 0x000000040000795c */ /* 0x000fea0000300000 */
[----:B------:R-:W-:-:S04]  /*e590*/  IMAD.MOV.U32 R3, RZ, RZ, 0x0 ;  /* 0x00000000ff037424 */ /* 0x000fc800078e00ff */
[----:B------:R-:W-:Y:S05]  /*e5a0*/  RET.REL.NODEC R2 `(matmul_kernel) ;  /* 0xffffff1802947950 */ /* 0x000fea0003c3ffff */
        .weak           $__internal_1_$__cuda_sm10x_tcgen05_guardrail_trap_phase_invalid_during_alloc
        .type           $__internal_1_$__cuda_sm10x_tcgen05_guardrail_trap_phase_invalid_during_alloc,@function
        .size           $__internal_1_$__cuda_sm10x_tcgen05_guardrail_trap_phase_invalid_during_alloc,($__internal_2_$__cuda_sm10x_tcgen05_guardrail_trap_unallocated_columns_being_dealloced - $__internal_1_$__cuda_sm10x_tcgen05_guardrail_trap_phase_invalid_during_alloc)
$__internal_1_$__cuda_sm10x_tcgen05_guardrail_trap_phase_invalid_during_alloc:
[----:B------:R-:W-:Y:S05]  /*e5b0*/  BPT.TRAP 0x1 ;  /* 0x000000040000795c */ /* 0x000fea0000300000 */
[----:B------:R-:W-:-:S04]  /*e5c0*/  IMAD.MOV.U32 R3, RZ, RZ, 0x0 ;  /* 0x00000000ff037424 */ /* 0x000fc800078e00ff */
[----:B------:R-:W-:Y:S05]  /*e5d0*/  RET.REL.NODEC R2 `(matmul_kernel) ;  /* 0xffffff1802887950 */ /* 0x000fea0003c3ffff */
        .weak           $__internal_2_$__cuda_sm10x_tcgen05_guardrail_trap_unallocated_columns_being_dealloced
        .type           $__internal_2_$__cuda_sm10x_tcgen05_guardrail_trap_unallocated_columns_being_dealloced,@function
        .size           $__internal_2_$__cuda_sm10x_tcgen05_guardrail_trap_unallocated_columns_being_dealloced,(.L_x_28 - $__internal_2_$__cuda_sm10x_tcgen05_guardrail_trap_unallocated_columns_being_dealloced)
$__internal_2_$__cuda_sm10x_tcgen05_guardrail_trap_unallocated_columns_being_dealloced:
[----:B------:R-:W-:Y:S05]  /*e5e0*/  BPT.TRAP 0x1 ;  /* 0x000000040000795c */ /* 0x000fea0000300000 */
[----:B------:R-:W-:-:S04]  /*e5f0*/  IMAD.MOV.U32 R3, RZ, RZ, 0x0 ;  /* 0x00000000ff037424 */ /* 0x000fc800078e00ff */
[----:B------:R-:W-:Y:S05]  /*e600*/  RET.REL.NODEC R2 `(matmul_kernel) ;  /* 0xffffff18027c7950 */ /* 0x000fea0003c3ffff */
.L_x_25:
[----:B------:R-:W-:-:S00]  /*e610*/  BRA `(.L_x_25) ;  /* 0xfffffffc00fc7947 */ /* 0x000fc0000383ffff */
[----:B------:R-:W-:-:S00]  /*e620*/  NOP ;  /* 0x0000000000007918 */ /* 0x000fc00000000000 */
        /* <DEDUP_REMOVED lines=13> */
.L_x_28:


//--------------------- .nv.shared.matmul_kernel  --------------------------
	.section	.nv.shared.matmul_kernel,"aw",@nobits
	.sectionflags	@""
	.align	16
	.zero		1024


//--------------------- .nv.shared.reserved.0     --------------------------
	.section	.nv.shared.reserved.0,"aw",@nobits
	.align	8
	.weak		__nv_reservedSMEM_offset_0_alias
	.size		__nv_reservedSMEM_offset_0_alias, 0, 64
	.other		__nv_reservedSMEM_offset_0_alias,@"STO_CUDA_RESERVED_SHARED STV_DEFAULT"
__nv_reservedSMEM_offset_0_alias:
	.zero		0
.nv.shared.reserved.0:
	.zero		64
	.weak		__nv_reservedSMEM_allocation_phase
	.type		__nv_reservedSMEM_allocation_phase,@object
	.size		__nv_reservedSMEM_allocation_phase,(.L_0 - __nv_reservedSMEM_allocation_phase)
__nv_reservedSMEM_allocation_phase:
	.zero		1
.L_0:
	.zero		7
	.weak		__nv_reservedSMEM_devtool_atexit_pc
	.type		__nv_reservedSMEM_devtool_atexit_pc,@object
	.size		__nv_reservedSMEM_devtool_atexit_pc,(__nv_reservedSMEM_allocation_mask - __nv_reservedSMEM_devtool_atexit_pc)
__nv_reservedSMEM_devtool_atexit_pc:
	.zero		8
	.weak		__nv_reservedSMEM_allocation_mask
	.type		__nv_reservedSMEM_allocation_mask,@object
	.size		__nv_reservedSMEM_allocation_mask,(.L_2 - __nv_reservedSMEM_allocation_mask)
__nv_reservedSMEM_allocation_mask:
	.zero		4
.L_2:
	.zero		4
	.weak		__nv_reservedSMEM_tmem_allocation_pipeline_mbarrier
	.type		__nv_reservedSMEM_tmem_allocation_pipeline_mbarrier,@object
	.size		__nv_reservedSMEM_tmem_allocation_pipeline_mbarrier,(__nv_reservedSMEM_tmem_allocation_pipeline_mbarrier_parity - __nv_reservedSMEM_tmem_allocation_pipeline_mbarrier)
__nv_reservedSMEM_tmem_allocation_pipeline_mbarrier:
	.zero		8
	.weak		__nv_reservedSMEM_tmem_allocation_pipeline_mbarrier_parity
	.type		__nv_reservedSMEM_tmem_allocation_pipeline_mbarrier_parity,@object
	.size		__nv_reservedSMEM_tmem_allocation_pipeline_mbarrier_parity,(.L_4 - __nv_reservedSMEM_tmem_allocation_pipeline_mbarrier_parity)
__nv_reservedSMEM_tmem_allocation_pipeline_mbarrier_parity:
	.zero		4
.L_4:


//--------------------- .nv.constant0.matmul_kernel --------------------------
	.section	.nv.constant0.matmul_kernel,"a",@progbits
	.sectionflags	@""
	.align	4
.nv.constant0.matmul_kernel:
	.zero		976


//--------------------- SYMBOLS --------------------------

	.type		.nv.reservedSmem.offset0,@object
	.size		.nv.reservedSmem.offset0,0x4
	.type		.nv.reservedSmem.cap,@object
	.size		.nv.reservedSmem.cap,0x4
